//
// Generated by NVIDIA NVVM Compiler
//
// Compiler Build ID: CL-36424714
// Cuda compilation tools, release 13.0, V13.0.88
// Based on NVVM 20.0.0
//

.version 9.0
.target sm_100
.address_size 64

	// .globl	_Z17tiled_gemm_kernelPKfS0_Pfiiiiiii
// _ZZ17tiled_gemm_kernelPKfS0_PfiiiiiiiE2As has been demoted
// _ZZ17tiled_gemm_kernelPKfS0_PfiiiiiiiE2Bs has been demoted

.visible .entry _Z17tiled_gemm_kernelPKfS0_Pfiiiiiii(
	.param .u64 .ptr .align 1 _Z17tiled_gemm_kernelPKfS0_Pfiiiiiii_param_0,
	.param .u64 .ptr .align 1 _Z17tiled_gemm_kernelPKfS0_Pfiiiiiii_param_1,
	.param .u64 .ptr .align 1 _Z17tiled_gemm_kernelPKfS0_Pfiiiiiii_param_2,
	.param .u32 _Z17tiled_gemm_kernelPKfS0_Pfiiiiiii_param_3,
	.param .u32 _Z17tiled_gemm_kernelPKfS0_Pfiiiiiii_param_4,
	.param .u32 _Z17tiled_gemm_kernelPKfS0_Pfiiiiiii_param_5,
	.param .u32 _Z17tiled_gemm_kernelPKfS0_Pfiiiiiii_param_6,
	.param .u32 _Z17tiled_gemm_kernelPKfS0_Pfiiiiiii_param_7,
	.param .u32 _Z17tiled_gemm_kernelPKfS0_Pfiiiiiii_param_8,
	.param .u32 _Z17tiled_gemm_kernelPKfS0_Pfiiiiiii_param_9
)
{
	.local .align 16 .b8 	__local_depot0[256];
	.reg .b64 	%SP;
	.reg .b64 	%SPL;
	.reg .pred 	%p<493>;
	.reg .b32 	%r<125>;
	.reg .b32 	%f<460>;
	.reg .b64 	%rd<68>;
	// demoted variable
	.shared .align 4 .b8 _ZZ17tiled_gemm_kernelPKfS0_PfiiiiiiiE2As[8192];
	// demoted variable
	.shared .align 4 .b8 _ZZ17tiled_gemm_kernelPKfS0_PfiiiiiiiE2Bs[8192];
	mov.u64 	%SPL, __local_depot0;
	ld.param.u64 	%rd17, [_Z17tiled_gemm_kernelPKfS0_Pfiiiiiii_param_0];
	ld.param.u64 	%rd18, [_Z17tiled_gemm_kernelPKfS0_Pfiiiiiii_param_1];
	ld.param.u64 	%rd19, [_Z17tiled_gemm_kernelPKfS0_Pfiiiiiii_param_2];
	ld.param.u32 	%r70, [_Z17tiled_gemm_kernelPKfS0_Pfiiiiiii_param_3];
	ld.param.u32 	%r71, [_Z17tiled_gemm_kernelPKfS0_Pfiiiiiii_param_4];
	ld.param.u32 	%r72, [_Z17tiled_gemm_kernelPKfS0_Pfiiiiiii_param_5];
	ld.param.u32 	%r73, [_Z17tiled_gemm_kernelPKfS0_Pfiiiiiii_param_6];
	ld.param.u32 	%r74, [_Z17tiled_gemm_kernelPKfS0_Pfiiiiiii_param_7];
	ld.param.u32 	%r75, [_Z17tiled_gemm_kernelPKfS0_Pfiiiiiii_param_8];
	ld.param.u32 	%r76, [_Z17tiled_gemm_kernelPKfS0_Pfiiiiiii_param_9];
	cvta.to.global.u64 	%rd1, %rd19;
	add.u64 	%rd2, %SPL, 0;
	mov.u32 	%r1, %tid.x;
	and.b32  	%r2, %r1, 15;
	shr.u32 	%r3, %r1, 4;
	mov.f32 	%f1, 0f00000000;
	st.local.v4.f32 	[%rd2], {%f1, %f1, %f1, %f1};
	add.s64 	%rd3, %rd2, 16;
	st.local.v4.f32 	[%rd2+16], {%f1, %f1, %f1, %f1};
	st.local.v4.f32 	[%rd2+32], {%f1, %f1, %f1, %f1};
	st.local.v4.f32 	[%rd2+48], {%f1, %f1, %f1, %f1};
	st.local.v4.f32 	[%rd2+64], {%f1, %f1, %f1, %f1};
	st.local.v4.f32 	[%rd2+80], {%f1, %f1, %f1, %f1};
	st.local.v4.f32 	[%rd2+96], {%f1, %f1, %f1, %f1};
	st.local.v4.f32 	[%rd2+112], {%f1, %f1, %f1, %f1};
	st.local.v4.f32 	[%rd2+128], {%f1, %f1, %f1, %f1};
	st.local.v4.f32 	[%rd2+144], {%f1, %f1, %f1, %f1};
	st.local.v4.f32 	[%rd2+160], {%f1, %f1, %f1, %f1};
	st.local.v4.f32 	[%rd2+176], {%f1, %f1, %f1, %f1};
	st.local.v4.f32 	[%rd2+192], {%f1, %f1, %f1, %f1};
	st.local.v4.f32 	[%rd2+208], {%f1, %f1, %f1, %f1};
	st.local.v4.f32 	[%rd2+224], {%f1, %f1, %f1, %f1};
	st.local.v4.f32 	[%rd2+240], {%f1, %f1, %f1, %f1};
	setp.lt.s32 	%p2, %r71, 1;
	@%p2 bra 	$L__BB0_33;
	add.s32 	%r78, %r71, 15;
	shr.u32 	%r4, %r78, 4;
	shl.b32 	%r79, %r2, 2;
	mov.u32 	%r80, _ZZ17tiled_gemm_kernelPKfS0_PfiiiiiiiE2As;
	add.s32 	%r5, %r80, %r79;
	setp.lt.u32 	%p3, %r1, 256;
	setp.lt.s32 	%p4, %r2, %r76;
	and.pred  	%p1, %p3, %p4;
	shl.b32 	%r81, %r3, 9;
	mov.u32 	%r82, _ZZ17tiled_gemm_kernelPKfS0_PfiiiiiiiE2Bs;
	add.s32 	%r6, %r82, %r81;
	shl.b32 	%r7, %r2, 3;
	shl.b32 	%r83, %r2, 5;
	add.s32 	%r8, %r82, %r83;
	or.b32  	%r9, %r7, 1;
	or.b32  	%r10, %r7, 2;
	or.b32  	%r11, %r7, 6;
	add.s32 	%r12, %r80, %r81;
	cvta.to.global.u64 	%rd4, %rd18;
	cvta.to.global.u64 	%rd5, %rd17;
	mov.b32 	%r120, 0;
	not.pred 	%p12, %p1;
	add.s32 	%r103, %r7, 3;
	add.s32 	%r105, %r7, 4;
	add.s32 	%r107, %r7, 5;
	add.s32 	%r110, %r7, 7;
$L__BB0_2:
	setp.ge.s32 	%p5, %r3, %r75;
	@%p5 bra 	$L__BB0_6;
	shl.b32 	%r84, %r120, 4;
	or.b32  	%r14, %r2, %r84;
	mov.u32 	%r121, %r3;
$L__BB0_4:
	setp.ge.s32 	%p6, %r14, %r71;
	add.s32 	%r23, %r121, %r73;
	setp.ge.s32 	%p7, %r23, %r70;
	or.pred  	%p8, %p7, %p6;
	@%p8 bra 	$L__BB0_10;
	mad.lo.s32 	%r88, %r23, %r71, %r14;
	mul.wide.s32 	%rd21, %r88, 4;
	add.s64 	%rd22, %rd5, %rd21;
	ld.global.nc.f32 	%f2, [%rd22];
	shl.b32 	%r89, %r121, 6;
	add.s32 	%r90, %r5, %r89;
	st.shared.f32 	[%r90], %f2;
	bra.uni 	$L__BB0_11;
$L__BB0_6:
	@%p12 bra 	$L__BB0_14;
	shl.b32 	%r91, %r120, 4;
	add.s32 	%r20, %r3, %r91;
	mul.lo.s32 	%r21, %r20, %r72;
	mov.u32 	%r122, %r2;
$L__BB0_8:
	setp.ge.s32 	%p13, %r20, %r71;
	add.s32 	%r26, %r122, %r74;
	setp.ge.s32 	%p14, %r26, %r72;
	or.pred  	%p15, %p13, %p14;
	@%p15 bra 	$L__BB0_12;
	add.s32 	%r95, %r26, %r21;
	mul.wide.s32 	%rd23, %r95, 4;
	add.s64 	%rd24, %rd4, %rd23;
	ld.global.nc.f32 	%f3, [%rd24];
	shl.b32 	%r96, %r122, 2;
	add.s32 	%r97, %r6, %r96;
	st.shared.f32 	[%r97], %f3;
	bra.uni 	$L__BB0_13;
$L__BB0_10:
	shl.b32 	%r85, %r121, 6;
	add.s32 	%r86, %r5, %r85;
	mov.b32 	%r87, 0;
	st.shared.u32 	[%r86], %r87;
$L__BB0_11:
	add.s32 	%r24, %r121, 16;
	setp.lt.s32 	%p9, %r24, %r75;
	setp.lt.u32 	%p10, %r121, 112;
	and.pred  	%p11, %p9, %p10;
	mov.u32 	%r121, %r24;
	@%p11 bra 	$L__BB0_4;
	bra.uni 	$L__BB0_6;
$L__BB0_12:
	shl.b32 	%r92, %r122, 2;
	add.s32 	%r93, %r6, %r92;
	mov.b32 	%r94, 0;
	st.shared.u32 	[%r93], %r94;
$L__BB0_13:
	add.s32 	%r27, %r122, 16;
	setp.lt.s32 	%p16, %r27, %r76;
	setp.lt.u32 	%p17, %r122, 112;
	and.pred  	%p18, %p16, %p17;
	mov.u32 	%r122, %r27;
	@%p18 bra 	$L__BB0_8;
$L__BB0_14:
	shl.b32 	%r123, %r3, 3;
	bar.sync 	0;
	mov.b32 	%r124, 32;
	mov.u64 	%rd67, %rd3;
$L__BB0_15:
	setp.ge.s32 	%p19, %r7, %r76;
	setp.ge.s32 	%p20, %r123, %r75;
	add.s32 	%r31, %r12, %r124;
	or.pred  	%p21, %p20, %p19;
	@%p21 bra 	$L__BB0_17;
	ld.local.f32 	%f4, [%rd67+-16];
	ld.shared.f32 	%f5, [%r31+-32];
	ld.shared.f32 	%f6, [%r8];
	fma.rn.f32 	%f7, %f5, %f6, %f4;
	ld.shared.f32 	%f8, [%r31+-28];
	ld.shared.f32 	%f9, [%r8+512];
	fma.rn.f32 	%f10, %f8, %f9, %f7;
	ld.shared.f32 	%f11, [%r31+-24];
	ld.shared.f32 	%f12, [%r8+1024];
	fma.rn.f32 	%f13, %f11, %f12, %f10;
	ld.shared.f32 	%f14, [%r31+-20];
	ld.shared.f32 	%f15, [%r8+1536];
	fma.rn.f32 	%f16, %f14, %f15, %f13;
	ld.shared.f32 	%f17, [%r31+-16];
	ld.shared.f32 	%f18, [%r8+2048];
	fma.rn.f32 	%f19, %f17, %f18, %f16;
	ld.shared.f32 	%f20, [%r31+-12];
	ld.shared.f32 	%f21, [%r8+2560];
	fma.rn.f32 	%f22, %f20, %f21, %f19;
	ld.shared.f32 	%f23, [%r31+-8];
	ld.shared.f32 	%f24, [%r8+3072];
	fma.rn.f32 	%f25, %f23, %f24, %f22;
	ld.shared.f32 	%f26, [%r31+-4];
	ld.shared.f32 	%f27, [%r8+3584];
	fma.rn.f32 	%f28, %f26, %f27, %f25;
	ld.shared.f32 	%f29, [%r31];
	ld.shared.f32 	%f30, [%r8+4096];
	fma.rn.f32 	%f31, %f29, %f30, %f28;
	ld.shared.f32 	%f32, [%r31+4];
	ld.shared.f32 	%f33, [%r8+4608];
	fma.rn.f32 	%f34, %f32, %f33, %f31;
	ld.shared.f32 	%f35, [%r31+8];
	ld.shared.f32 	%f36, [%r8+5120];
	fma.rn.f32 	%f37, %f35, %f36, %f34;
	ld.shared.f32 	%f38, [%r31+12];
	ld.shared.f32 	%f39, [%r8+5632];
	fma.rn.f32 	%f40, %f38, %f39, %f37;
	ld.shared.f32 	%f41, [%r31+16];
	ld.shared.f32 	%f42, [%r8+6144];
	fma.rn.f32 	%f43, %f41, %f42, %f40;
	ld.shared.f32 	%f44, [%r31+20];
	ld.shared.f32 	%f45, [%r8+6656];
	fma.rn.f32 	%f46, %f44, %f45, %f43;
	ld.shared.f32 	%f47, [%r31+24];
	ld.shared.f32 	%f48, [%r8+7168];
	fma.rn.f32 	%f49, %f47, %f48, %f46;
	ld.shared.f32 	%f50, [%r31+28];
	ld.shared.f32 	%f51, [%r8+7680];
	fma.rn.f32 	%f52, %f50, %f51, %f49;
	st.local.f32 	[%rd67+-16], %f52;
$L__BB0_17:
	setp.ge.s32 	%p23, %r9, %r76;
	or.pred  	%p24, %p20, %p23;
	@%p24 bra 	$L__BB0_19;
	ld.local.f32 	%f53, [%rd67+-12];
	ld.shared.f32 	%f54, [%r31+-32];
	ld.shared.f32 	%f55, [%r8+4];
	fma.rn.f32 	%f56, %f54, %f55, %f53;
	ld.shared.f32 	%f57, [%r31+-28];
	ld.shared.f32 	%f58, [%r8+516];
	fma.rn.f32 	%f59, %f57, %f58, %f56;
	ld.shared.f32 	%f60, [%r31+-24];
	ld.shared.f32 	%f61, [%r8+1028];
	fma.rn.f32 	%f62, %f60, %f61, %f59;
	ld.shared.f32 	%f63, [%r31+-20];
	ld.shared.f32 	%f64, [%r8+1540];
	fma.rn.f32 	%f65, %f63, %f64, %f62;
	ld.shared.f32 	%f66, [%r31+-16];
	ld.shared.f32 	%f67, [%r8+2052];
	fma.rn.f32 	%f68, %f66, %f67, %f65;
	ld.shared.f32 	%f69, [%r31+-12];
	ld.shared.f32 	%f70, [%r8+2564];
	fma.rn.f32 	%f71, %f69, %f70, %f68;
	ld.shared.f32 	%f72, [%r31+-8];
	ld.shared.f32 	%f73, [%r8+3076];
	fma.rn.f32 	%f74, %f72, %f73, %f71;
	ld.shared.f32 	%f75, [%r31+-4];
	ld.shared.f32 	%f76, [%r8+3588];
	fma.rn.f32 	%f77, %f75, %f76, %f74;
	ld.shared.f32 	%f78, [%r31];
	ld.shared.f32 	%f79, [%r8+4100];
	fma.rn.f32 	%f80, %f78, %f79, %f77;
	ld.shared.f32 	%f81, [%r31+4];
	ld.shared.f32 	%f82, [%r8+4612];
	fma.rn.f32 	%f83, %f81, %f82, %f80;
	ld.shared.f32 	%f84, [%r31+8];
	ld.shared.f32 	%f85, [%r8+5124];
	fma.rn.f32 	%f86, %f84, %f85, %f83;
	ld.shared.f32 	%f87, [%r31+12];
	ld.shared.f32 	%f88, [%r8+5636];
	fma.rn.f32 	%f89, %f87, %f88, %f86;
	ld.shared.f32 	%f90, [%r31+16];
	ld.shared.f32 	%f91, [%r8+6148];
	fma.rn.f32 	%f92, %f90, %f91, %f89;
	ld.shared.f32 	%f93, [%r31+20];
	ld.shared.f32 	%f94, [%r8+6660];
	fma.rn.f32 	%f95, %f93, %f94, %f92;
	ld.shared.f32 	%f96, [%r31+24];
	ld.shared.f32 	%f97, [%r8+7172];
	fma.rn.f32 	%f98, %f96, %f97, %f95;
	ld.shared.f32 	%f99, [%r31+28];
	ld.shared.f32 	%f100, [%r8+7684];
	fma.rn.f32 	%f101, %f99, %f100, %f98;
	st.local.f32 	[%rd67+-12], %f101;
$L__BB0_19:
	setp.ge.s32 	%p26, %r10, %r76;
	or.pred  	%p27, %p20, %p26;
	@%p27 bra 	$L__BB0_21;
	ld.local.f32 	%f102, [%rd67+-8];
	ld.shared.f32 	%f103, [%r31+-32];
	ld.shared.f32 	%f104, [%r8+8];
	fma.rn.f32 	%f105, %f103, %f104, %f102;
	ld.shared.f32 	%f106, [%r31+-28];
	ld.shared.f32 	%f107, [%r8+520];
	fma.rn.f32 	%f108, %f106, %f107, %f105;
	ld.shared.f32 	%f109, [%r31+-24];
	ld.shared.f32 	%f110, [%r8+1032];
	fma.rn.f32 	%f111, %f109, %f110, %f108;
	ld.shared.f32 	%f112, [%r31+-20];
	ld.shared.f32 	%f113, [%r8+1544];
	fma.rn.f32 	%f114, %f112, %f113, %f111;
	ld.shared.f32 	%f115, [%r31+-16];
	ld.shared.f32 	%f116, [%r8+2056];
	fma.rn.f32 	%f117, %f115, %f116, %f114;
	ld.shared.f32 	%f118, [%r31+-12];
	ld.shared.f32 	%f119, [%r8+2568];
	fma.rn.f32 	%f120, %f118, %f119, %f117;
	ld.shared.f32 	%f121, [%r31+-8];
	ld.shared.f32 	%f122, [%r8+3080];
	fma.rn.f32 	%f123, %f121, %f122, %f120;
	ld.shared.f32 	%f124, [%r31+-4];
	ld.shared.f32 	%f125, [%r8+3592];
	fma.rn.f32 	%f126, %f124, %f125, %f123;
	ld.shared.f32 	%f127, [%r31];
	ld.shared.f32 	%f128, [%r8+4104];
	fma.rn.f32 	%f129, %f127, %f128, %f126;
	ld.shared.f32 	%f130, [%r31+4];
	ld.shared.f32 	%f131, [%r8+4616];
	fma.rn.f32 	%f132, %f130, %f131, %f129;
	ld.shared.f32 	%f133, [%r31+8];
	ld.shared.f32 	%f134, [%r8+5128];
	fma.rn.f32 	%f135, %f133, %f134, %f132;
	ld.shared.f32 	%f136, [%r31+12];
	ld.shared.f32 	%f137, [%r8+5640];
	fma.rn.f32 	%f138, %f136, %f137, %f135;
	ld.shared.f32 	%f139, [%r31+16];
	ld.shared.f32 	%f140, [%r8+6152];
	fma.rn.f32 	%f141, %f139, %f140, %f138;
	ld.shared.f32 	%f142, [%r31+20];
	ld.shared.f32 	%f143, [%r8+6664];
	fma.rn.f32 	%f144, %f142, %f143, %f141;
	ld.shared.f32 	%f145, [%r31+24];
	ld.shared.f32 	%f146, [%r8+7176];
	fma.rn.f32 	%f147, %f145, %f146, %f144;
	ld.shared.f32 	%f148, [%r31+28];
	ld.shared.f32 	%f149, [%r8+7688];
	fma.rn.f32 	%f150, %f148, %f149, %f147;
	st.local.f32 	[%rd67+-8], %f150;
$L__BB0_21:
	setp.ge.s32 	%p29, %r103, %r76;
	or.pred  	%p30, %p20, %p29;
	@%p30 bra 	$L__BB0_23;
	ld.local.f32 	%f151, [%rd67+-4];
	ld.shared.f32 	%f152, [%r31+-32];
	ld.shared.f32 	%f153, [%r8+12];
	fma.rn.f32 	%f154, %f152, %f153, %f151;
	ld.shared.f32 	%f155, [%r31+-28];
	ld.shared.f32 	%f156, [%r8+524];
	fma.rn.f32 	%f157, %f155, %f156, %f154;
	ld.shared.f32 	%f158, [%r31+-24];
	ld.shared.f32 	%f159, [%r8+1036];
	fma.rn.f32 	%f160, %f158, %f159, %f157;
	ld.shared.f32 	%f161, [%r31+-20];
	ld.shared.f32 	%f162, [%r8+1548];
	fma.rn.f32 	%f163, %f161, %f162, %f160;
	ld.shared.f32 	%f164, [%r31+-16];
	ld.shared.f32 	%f165, [%r8+2060];
	fma.rn.f32 	%f166, %f164, %f165, %f163;
	ld.shared.f32 	%f167, [%r31+-12];
	ld.shared.f32 	%f168, [%r8+2572];
	fma.rn.f32 	%f169, %f167, %f168, %f166;
	ld.shared.f32 	%f170, [%r31+-8];
	ld.shared.f32 	%f171, [%r8+3084];
	fma.rn.f32 	%f172, %f170, %f171, %f169;
	ld.shared.f32 	%f173, [%r31+-4];
	ld.shared.f32 	%f174, [%r8+3596];
	fma.rn.f32 	%f175, %f173, %f174, %f172;
	ld.shared.f32 	%f176, [%r31];
	ld.shared.f32 	%f177, [%r8+4108];
	fma.rn.f32 	%f178, %f176, %f177, %f175;
	ld.shared.f32 	%f179, [%r31+4];
	ld.shared.f32 	%f180, [%r8+4620];
	fma.rn.f32 	%f181, %f179, %f180, %f178;
	ld.shared.f32 	%f182, [%r31+8];
	ld.shared.f32 	%f183, [%r8+5132];
	fma.rn.f32 	%f184, %f182, %f183, %f181;
	ld.shared.f32 	%f185, [%r31+12];
	ld.shared.f32 	%f186, [%r8+5644];
	fma.rn.f32 	%f187, %f185, %f186, %f184;
	ld.shared.f32 	%f188, [%r31+16];
	ld.shared.f32 	%f189, [%r8+6156];
	fma.rn.f32 	%f190, %f188, %f189, %f187;
	ld.shared.f32 	%f191, [%r31+20];
	ld.shared.f32 	%f192, [%r8+6668];
	fma.rn.f32 	%f193, %f191, %f192, %f190;
	ld.shared.f32 	%f194, [%r31+24];
	ld.shared.f32 	%f195, [%r8+7180];
	fma.rn.f32 	%f196, %f194, %f195, %f193;
	ld.shared.f32 	%f197, [%r31+28];
	ld.shared.f32 	%f198, [%r8+7692];
	fma.rn.f32 	%f199, %f197, %f198, %f196;
	st.local.f32 	[%rd67+-4], %f199;
$L__BB0_23:
	setp.ge.s32 	%p32, %r105, %r76;
	or.pred  	%p33, %p20, %p32;
	@%p33 bra 	$L__BB0_25;
	ld.local.f32 	%f200, [%rd67];
	ld.shared.f32 	%f201, [%r31+-32];
	ld.shared.f32 	%f202, [%r8+16];
	fma.rn.f32 	%f203, %f201, %f202, %f200;
	ld.shared.f32 	%f204, [%r31+-28];
	ld.shared.f32 	%f205, [%r8+528];
	fma.rn.f32 	%f206, %f204, %f205, %f203;
	ld.shared.f32 	%f207, [%r31+-24];
	ld.shared.f32 	%f208, [%r8+1040];
	fma.rn.f32 	%f209, %f207, %f208, %f206;
	ld.shared.f32 	%f210, [%r31+-20];
	ld.shared.f32 	%f211, [%r8+1552];
	fma.rn.f32 	%f212, %f210, %f211, %f209;
	ld.shared.f32 	%f213, [%r31+-16];
	ld.shared.f32 	%f214, [%r8+2064];
	fma.rn.f32 	%f215, %f213, %f214, %f212;
	ld.shared.f32 	%f216, [%r31+-12];
	ld.shared.f32 	%f217, [%r8+2576];
	fma.rn.f32 	%f218, %f216, %f217, %f215;
	ld.shared.f32 	%f219, [%r31+-8];
	ld.shared.f32 	%f220, [%r8+3088];
	fma.rn.f32 	%f221, %f219, %f220, %f218;
	ld.shared.f32 	%f222, [%r31+-4];
	ld.shared.f32 	%f223, [%r8+3600];
	fma.rn.f32 	%f224, %f222, %f223, %f221;
	ld.shared.f32 	%f225, [%r31];
	ld.shared.f32 	%f226, [%r8+4112];
	fma.rn.f32 	%f227, %f225, %f226, %f224;
	ld.shared.f32 	%f228, [%r31+4];
	ld.shared.f32 	%f229, [%r8+4624];
	fma.rn.f32 	%f230, %f228, %f229, %f227;
	ld.shared.f32 	%f231, [%r31+8];
	ld.shared.f32 	%f232, [%r8+5136];
	fma.rn.f32 	%f233, %f231, %f232, %f230;
	ld.shared.f32 	%f234, [%r31+12];
	ld.shared.f32 	%f235, [%r8+5648];
	fma.rn.f32 	%f236, %f234, %f235, %f233;
	ld.shared.f32 	%f237, [%r31+16];
	ld.shared.f32 	%f238, [%r8+6160];
	fma.rn.f32 	%f239, %f237, %f238, %f236;
	ld.shared.f32 	%f240, [%r31+20];
	ld.shared.f32 	%f241, [%r8+6672];
	fma.rn.f32 	%f242, %f240, %f241, %f239;
	ld.shared.f32 	%f243, [%r31+24];
	ld.shared.f32 	%f244, [%r8+7184];
	fma.rn.f32 	%f245, %f243, %f244, %f242;
	ld.shared.f32 	%f246, [%r31+28];
	ld.shared.f32 	%f247, [%r8+7696];
	fma.rn.f32 	%f248, %f246, %f247, %f245;
	st.local.f32 	[%rd67], %f248;
$L__BB0_25:
	setp.ge.s32 	%p35, %r107, %r76;
	or.pred  	%p36, %p20, %p35;
	@%p36 bra 	$L__BB0_27;
	ld.local.f32 	%f249, [%rd67+4];
	ld.shared.f32 	%f250, [%r31+-32];
	ld.shared.f32 	%f251, [%r8+20];
	fma.rn.f32 	%f252, %f250, %f251, %f249;
	ld.shared.f32 	%f253, [%r31+-28];
	ld.shared.f32 	%f254, [%r8+532];
	fma.rn.f32 	%f255, %f253, %f254, %f252;
	ld.shared.f32 	%f256, [%r31+-24];
	ld.shared.f32 	%f257, [%r8+1044];
	fma.rn.f32 	%f258, %f256, %f257, %f255;
	ld.shared.f32 	%f259, [%r31+-20];
	ld.shared.f32 	%f260, [%r8+1556];
	fma.rn.f32 	%f261, %f259, %f260, %f258;
	ld.shared.f32 	%f262, [%r31+-16];
	ld.shared.f32 	%f263, [%r8+2068];
	fma.rn.f32 	%f264, %f262, %f263, %f261;
	ld.shared.f32 	%f265, [%r31+-12];
	ld.shared.f32 	%f266, [%r8+2580];
	fma.rn.f32 	%f267, %f265, %f266, %f264;
	ld.shared.f32 	%f268, [%r31+-8];
	ld.shared.f32 	%f269, [%r8+3092];
	fma.rn.f32 	%f270, %f268, %f269, %f267;
	ld.shared.f32 	%f271, [%r31+-4];
	ld.shared.f32 	%f272, [%r8+3604];
	fma.rn.f32 	%f273, %f271, %f272, %f270;
	ld.shared.f32 	%f274, [%r31];
	ld.shared.f32 	%f275, [%r8+4116];
	fma.rn.f32 	%f276, %f274, %f275, %f273;
	ld.shared.f32 	%f277, [%r31+4];
	ld.shared.f32 	%f278, [%r8+4628];
	fma.rn.f32 	%f279, %f277, %f278, %f276;
	ld.shared.f32 	%f280, [%r31+8];
	ld.shared.f32 	%f281, [%r8+5140];
	fma.rn.f32 	%f282, %f280, %f281, %f279;
	ld.shared.f32 	%f283, [%r31+12];
	ld.shared.f32 	%f284, [%r8+5652];
	fma.rn.f32 	%f285, %f283, %f284, %f282;
	ld.shared.f32 	%f286, [%r31+16];
	ld.shared.f32 	%f287, [%r8+6164];
	fma.rn.f32 	%f288, %f286, %f287, %f285;
	ld.shared.f32 	%f289, [%r31+20];
	ld.shared.f32 	%f290, [%r8+6676];
	fma.rn.f32 	%f291, %f289, %f290, %f288;
	ld.shared.f32 	%f292, [%r31+24];
	ld.shared.f32 	%f293, [%r8+7188];
	fma.rn.f32 	%f294, %f292, %f293, %f291;
	ld.shared.f32 	%f295, [%r31+28];
	ld.shared.f32 	%f296, [%r8+7700];
	fma.rn.f32 	%f297, %f295, %f296, %f294;
	st.local.f32 	[%rd67+4], %f297;
$L__BB0_27:
	setp.ge.s32 	%p38, %r11, %r76;
	or.pred  	%p39, %p20, %p38;
	@%p39 bra 	$L__BB0_29;
	ld.local.f32 	%f298, [%rd67+8];
	ld.shared.f32 	%f299, [%r31+-32];
	ld.shared.f32 	%f300, [%r8+24];
	fma.rn.f32 	%f301, %f299, %f300, %f298;
	ld.shared.f32 	%f302, [%r31+-28];
	ld.shared.f32 	%f303, [%r8+536];
	fma.rn.f32 	%f304, %f302, %f303, %f301;
	ld.shared.f32 	%f305, [%r31+-24];
	ld.shared.f32 	%f306, [%r8+1048];
	fma.rn.f32 	%f307, %f305, %f306, %f304;
	ld.shared.f32 	%f308, [%r31+-20];
	ld.shared.f32 	%f309, [%r8+1560];
	fma.rn.f32 	%f310, %f308, %f309, %f307;
	ld.shared.f32 	%f311, [%r31+-16];
	ld.shared.f32 	%f312, [%r8+2072];
	fma.rn.f32 	%f313, %f311, %f312, %f310;
	ld.shared.f32 	%f314, [%r31+-12];
	ld.shared.f32 	%f315, [%r8+2584];
	fma.rn.f32 	%f316, %f314, %f315, %f313;
	ld.shared.f32 	%f317, [%r31+-8];
	ld.shared.f32 	%f318, [%r8+3096];
	fma.rn.f32 	%f319, %f317, %f318, %f316;
	ld.shared.f32 	%f320, [%r31+-4];
	ld.shared.f32 	%f321, [%r8+3608];
	fma.rn.f32 	%f322, %f320, %f321, %f319;
	ld.shared.f32 	%f323, [%r31];
	ld.shared.f32 	%f324, [%r8+4120];
	fma.rn.f32 	%f325, %f323, %f324, %f322;
	ld.shared.f32 	%f326, [%r31+4];
	ld.shared.f32 	%f327, [%r8+4632];
	fma.rn.f32 	%f328, %f326, %f327, %f325;
	ld.shared.f32 	%f329, [%r31+8];
	ld.shared.f32 	%f330, [%r8+5144];
	fma.rn.f32 	%f331, %f329, %f330, %f328;
	ld.shared.f32 	%f332, [%r31+12];
	ld.shared.f32 	%f333, [%r8+5656];
	fma.rn.f32 	%f334, %f332, %f333, %f331;
	ld.shared.f32 	%f335, [%r31+16];
	ld.shared.f32 	%f336, [%r8+6168];
	fma.rn.f32 	%f337, %f335, %f336, %f334;
	ld.shared.f32 	%f338, [%r31+20];
	ld.shared.f32 	%f339, [%r8+6680];
	fma.rn.f32 	%f340, %f338, %f339, %f337;
	ld.shared.f32 	%f341, [%r31+24];
	ld.shared.f32 	%f342, [%r8+7192];
	fma.rn.f32 	%f343, %f341, %f342, %f340;
	ld.shared.f32 	%f344, [%r31+28];
	ld.shared.f32 	%f345, [%r8+7704];
	fma.rn.f32 	%f346, %f344, %f345, %f343;
	st.local.f32 	[%rd67+8], %f346;
$L__BB0_29:
	setp.ge.s32 	%p41, %r110, %r76;
	or.pred  	%p42, %p20, %p41;
	@%p42 bra 	$L__BB0_31;
	ld.local.f32 	%f347, [%rd67+12];
	ld.shared.f32 	%f348, [%r31+-32];
	ld.shared.f32 	%f349, [%r8+28];
	fma.rn.f32 	%f350, %f348, %f349, %f347;
	ld.shared.f32 	%f351, [%r31+-28];
	ld.shared.f32 	%f352, [%r8+540];
	fma.rn.f32 	%f353, %f351, %f352, %f350;
	ld.shared.f32 	%f354, [%r31+-24];
	ld.shared.f32 	%f355, [%r8+1052];
	fma.rn.f32 	%f356, %f354, %f355, %f353;
	ld.shared.f32 	%f357, [%r31+-20];
	ld.shared.f32 	%f358, [%r8+1564];
	fma.rn.f32 	%f359, %f357, %f358, %f356;
	ld.shared.f32 	%f360, [%r31+-16];
	ld.shared.f32 	%f361, [%r8+2076];
	fma.rn.f32 	%f362, %f360, %f361, %f359;
	ld.shared.f32 	%f363, [%r31+-12];
	ld.shared.f32 	%f364, [%r8+2588];
	fma.rn.f32 	%f365, %f363, %f364, %f362;
	ld.shared.f32 	%f366, [%r31+-8];
	ld.shared.f32 	%f367, [%r8+3100];
	fma.rn.f32 	%f368, %f366, %f367, %f365;
	ld.shared.f32 	%f369, [%r31+-4];
	ld.shared.f32 	%f370, [%r8+3612];
	fma.rn.f32 	%f371, %f369, %f370, %f368;
	ld.shared.f32 	%f372, [%r31];
	ld.shared.f32 	%f373, [%r8+4124];
	fma.rn.f32 	%f374, %f372, %f373, %f371;
	ld.shared.f32 	%f375, [%r31+4];
	ld.shared.f32 	%f376, [%r8+4636];
	fma.rn.f32 	%f377, %f375, %f376, %f374;
	ld.shared.f32 	%f378, [%r31+8];
	ld.shared.f32 	%f379, [%r8+5148];
	fma.rn.f32 	%f380, %f378, %f379, %f377;
	ld.shared.f32 	%f381, [%r31+12];
	ld.shared.f32 	%f382, [%r8+5660];
	fma.rn.f32 	%f383, %f381, %f382, %f380;
	ld.shared.f32 	%f384, [%r31+16];
	ld.shared.f32 	%f385, [%r8+6172];
	fma.rn.f32 	%f386, %f384, %f385, %f383;
	ld.shared.f32 	%f387, [%r31+20];
	ld.shared.f32 	%f388, [%r8+6684];
	fma.rn.f32 	%f389, %f387, %f388, %f386;
	ld.shared.f32 	%f390, [%r31+24];
	ld.shared.f32 	%f391, [%r8+7196];
	fma.rn.f32 	%f392, %f390, %f391, %f389;
	ld.shared.f32 	%f393, [%r31+28];
	ld.shared.f32 	%f394, [%r8+7708];
	fma.rn.f32 	%f395, %f393, %f394, %f392;
	st.local.f32 	[%rd67+12], %f395;
$L__BB0_31:
	add.s64 	%rd67, %rd67, 32;
	add.s32 	%r124, %r124, 64;
	add.s32 	%r123, %r123, 1;
	setp.ne.s32 	%p43, %r124, 544;
	@%p43 bra 	$L__BB0_15;
	bar.sync 	0;
	add.s32 	%r120, %r120, 1;
	setp.eq.s32 	%p44, %r120, %r4;
	@%p44 bra 	$L__BB0_33;
	bra.uni 	$L__BB0_2;
$L__BB0_33:
	shl.b32 	%r15, %r3, 3;
	shl.b32 	%r16, %r2, 3;
	add.s32 	%r17, %r15, %r73;
	setp.lt.s32 	%p45, %r17, %r70;
	setp.lt.s32 	%p46, %r15, %r75;
	mul.lo.s32 	%r18, %r17, %r72;
	add.s32 	%r19, %r16, %r74;
	setp.lt.s32 	%p47, %r19, %r72;
	and.pred  	%p48, %p45, %p47;
	and.pred  	%p49, %p46, %p48;
	setp.lt.s32 	%p50, %r16, %r76;
	and.pred  	%p51, %p49, %p50;
	@%p51 bra 	$L__BB0_34;
	bra.uni 	$L__BB0_35;
$L__BB0_34:
	ld.local.f32 	%f396, [%rd2];
	add.s32 	%r112, %r19, %r18;
	mul.wide.s32 	%rd25, %r112, 4;
	add.s64 	%rd26, %rd1, %rd25;
	st.global.f32 	[%rd26], %f396;
$L__BB0_35:
	setp.ge.s32 	%p52, %r15, %r75;
	setp.ge.s32 	%p53, %r17, %r70;
	add.s32 	%r35, %r16, 1;
	add.s32 	%r36, %r19, 1;
	setp.ge.s32 	%p54, %r36, %r72;
	or.pred  	%p55, %p53, %p54;
	or.pred  	%p56, %p52, %p55;
	setp.ge.s32 	%p57, %r35, %r76;
	cvt.s64.s32 	%rd27, %r74;
	cvt.u64.u32 	%rd28, %r16;
	cvt.s64.s32 	%rd29, %r18;
	add.s64 	%rd8, %rd28, %rd27;
	add.s64 	%rd30, %rd8, %rd29;
	shl.b64 	%rd31, %rd30, 2;
	add.s64 	%rd9, %rd1, %rd31;
	or.pred  	%p58, %p56, %p57;
	@%p58 bra 	$L__BB0_37;
	ld.local.f32 	%f397, [%rd2+4];
	st.global.f32 	[%rd9+4], %f397;
$L__BB0_37:
	setp.ge.s32 	%p59, %r15, %r75;
	setp.ge.s32 	%p60, %r17, %r70;
	add.s32 	%r37, %r16, 2;
	add.s32 	%r38, %r19, 2;
	setp.ge.s32 	%p61, %r38, %r72;
	or.pred  	%p62, %p60, %p61;
	or.pred  	%p63, %p59, %p62;
	setp.ge.s32 	%p64, %r37, %r76;
	or.pred  	%p65, %p63, %p64;
	@%p65 bra 	$L__BB0_39;
	ld.local.f32 	%f398, [%rd2+8];
	st.global.f32 	[%rd9+8], %f398;
$L__BB0_39:
	setp.ge.s32 	%p66, %r15, %r75;
	setp.ge.s32 	%p67, %r17, %r70;
	add.s32 	%r39, %r16, 3;
	add.s32 	%r40, %r19, 3;
	setp.ge.s32 	%p68, %r40, %r72;
	or.pred  	%p69, %p67, %p68;
	or.pred  	%p70, %p66, %p69;
	setp.ge.s32 	%p71, %r39, %r76;
	or.pred  	%p72, %p70, %p71;
	@%p72 bra 	$L__BB0_41;
	ld.local.f32 	%f399, [%rd2+12];
	st.global.f32 	[%rd9+12], %f399;
$L__BB0_41:
	setp.ge.s32 	%p73, %r15, %r75;
	setp.ge.s32 	%p74, %r17, %r70;
	add.s32 	%r41, %r16, 4;
	add.s32 	%r42, %r19, 4;
	setp.ge.s32 	%p75, %r42, %r72;
	or.pred  	%p76, %p74, %p75;
	or.pred  	%p77, %p73, %p76;
	setp.ge.s32 	%p78, %r41, %r76;
	or.pred  	%p79, %p77, %p78;
	@%p79 bra 	$L__BB0_43;
	ld.local.f32 	%f400, [%rd3];
	st.global.f32 	[%rd9+16], %f400;
$L__BB0_43:
	setp.ge.s32 	%p80, %r15, %r75;
	setp.ge.s32 	%p81, %r17, %r70;
	add.s32 	%r43, %r16, 5;
	add.s32 	%r44, %r19, 5;
	setp.ge.s32 	%p82, %r44, %r72;
	or.pred  	%p83, %p81, %p82;
	or.pred  	%p84, %p80, %p83;
	setp.ge.s32 	%p85, %r43, %r76;
	or.pred  	%p86, %p84, %p85;
	@%p86 bra 	$L__BB0_45;
	ld.local.f32 	%f401, [%rd2+20];
	st.global.f32 	[%rd9+20], %f401;
$L__BB0_45:
	setp.ge.s32 	%p87, %r15, %r75;
	setp.ge.s32 	%p88, %r17, %r70;
	add.s32 	%r45, %r16, 6;
	add.s32 	%r46, %r19, 6;
	setp.ge.s32 	%p89, %r46, %r72;
	or.pred  	%p90, %p88, %p89;
	or.pred  	%p91, %p87, %p90;
	setp.ge.s32 	%p92, %r45, %r76;
	or.pred  	%p93, %p91, %p92;
	@%p93 bra 	$L__BB0_47;
	ld.local.f32 	%f402, [%rd2+24];
	st.global.f32 	[%rd9+24], %f402;
$L__BB0_47:
	setp.ge.s32 	%p94, %r15, %r75;
	setp.ge.s32 	%p95, %r17, %r70;
	add.s32 	%r47, %r16, 7;
	add.s32 	%r48, %r19, 7;
	setp.ge.s32 	%p96, %r48, %r72;
	or.pred  	%p97, %p95, %p96;
	or.pred  	%p98, %p94, %p97;
	setp.ge.s32 	%p99, %r47, %r76;
	or.pred  	%p100, %p98, %p99;
	@%p100 bra 	$L__BB0_49;
	ld.local.f32 	%f403, [%rd2+28];
	st.global.f32 	[%rd9+28], %f403;
$L__BB0_49:
	setp.ge.s32 	%p101, %r16, %r76;
	setp.ge.s32 	%p102, %r19, %r72;
	add.s32 	%r49, %r15, 1;
	add.s32 	%r50, %r17, 1;
	setp.ge.s32 	%p103, %r50, %r70;
	setp.ge.s32 	%p104, %r49, %r75;
	mad.lo.s32 	%r51, %r72, %r17, %r72;
	or.pred  	%p105, %p103, %p102;
	or.pred  	%p106, %p104, %p105;
	or.pred  	%p107, %p106, %p101;
	@%p107 bra 	$L__BB0_51;
	ld.local.f32 	%f404, [%rd2+32];
	add.s32 	%r113, %r19, %r51;
	mul.wide.s32 	%rd32, %r113, 4;
	add.s64 	%rd33, %rd1, %rd32;
	st.global.f32 	[%rd33], %f404;
$L__BB0_51:
	setp.ge.s32 	%p110, %r35, %r76;
	setp.ge.s32 	%p111, %r36, %r72;
	or.pred  	%p112, %p103, %p111;
	or.pred  	%p113, %p104, %p112;
	cvt.s64.s32 	%rd34, %r51;
	add.s64 	%rd35, %rd8, %rd34;
	shl.b64 	%rd36, %rd35, 2;
	add.s64 	%rd10, %rd1, %rd36;
	or.pred  	%p114, %p113, %p110;
	@%p114 bra 	$L__BB0_53;
	ld.local.f32 	%f405, [%rd2+36];
	st.global.f32 	[%rd10+4], %f405;
$L__BB0_53:
	setp.ge.s32 	%p115, %r49, %r75;
	setp.ge.s32 	%p116, %r50, %r70;
	setp.ge.s32 	%p117, %r37, %r76;
	setp.ge.s32 	%p118, %r38, %r72;
	or.pred  	%p119, %p116, %p118;
	or.pred  	%p120, %p115, %p119;
	or.pred  	%p121, %p120, %p117;
	@%p121 bra 	$L__BB0_55;
	ld.local.f32 	%f406, [%rd2+40];
	st.global.f32 	[%rd10+8], %f406;
$L__BB0_55:
	setp.ge.s32 	%p124, %r39, %r76;
	setp.ge.s32 	%p125, %r40, %r72;
	or.pred  	%p126, %p116, %p125;
	or.pred  	%p127, %p115, %p126;
	or.pred  	%p128, %p127, %p124;
	@%p128 bra 	$L__BB0_57;
	ld.local.f32 	%f407, [%rd2+44];
	st.global.f32 	[%rd10+12], %f407;
$L__BB0_57:
	setp.ge.s32 	%p129, %r49, %r75;
	setp.ge.s32 	%p130, %r50, %r70;
	setp.ge.s32 	%p131, %r41, %r76;
	setp.ge.s32 	%p132, %r42, %r72;
	or.pred  	%p133, %p130, %p132;
	or.pred  	%p134, %p129, %p133;
	or.pred  	%p135, %p134, %p131;
	@%p135 bra 	$L__BB0_59;
	ld.local.f32 	%f408, [%rd2+48];
	st.global.f32 	[%rd10+16], %f408;
$L__BB0_59:
	setp.ge.s32 	%p138, %r43, %r76;
	setp.ge.s32 	%p139, %r44, %r72;
	or.pred  	%p140, %p130, %p139;
	or.pred  	%p141, %p129, %p140;
	or.pred  	%p142, %p141, %p138;
	@%p142 bra 	$L__BB0_61;
	ld.local.f32 	%f409, [%rd2+52];
	st.global.f32 	[%rd10+20], %f409;
$L__BB0_61:
	setp.ge.s32 	%p143, %r49, %r75;
	setp.ge.s32 	%p144, %r50, %r70;
	setp.ge.s32 	%p145, %r45, %r76;
	setp.ge.s32 	%p146, %r46, %r72;
	or.pred  	%p147, %p144, %p146;
	or.pred  	%p148, %p143, %p147;
	or.pred  	%p149, %p148, %p145;
	@%p149 bra 	$L__BB0_63;
	ld.local.f32 	%f410, [%rd2+56];
	st.global.f32 	[%rd10+24], %f410;
$L__BB0_63:
	setp.ge.s32 	%p152, %r47, %r76;
	setp.ge.s32 	%p153, %r48, %r72;
	or.pred  	%p154, %p144, %p153;
	or.pred  	%p155, %p143, %p154;
	or.pred  	%p156, %p155, %p152;
	@%p156 bra 	$L__BB0_65;
	ld.local.f32 	%f411, [%rd2+60];
	st.global.f32 	[%rd10+28], %f411;
$L__BB0_65:
	setp.ge.s32 	%p157, %r16, %r76;
	setp.ge.s32 	%p158, %r19, %r72;
	add.s32 	%r52, %r15, 2;
	add.s32 	%r53, %r17, 2;
	setp.ge.s32 	%p159, %r53, %r70;
	setp.ge.s32 	%p160, %r52, %r75;
	mul.lo.s32 	%r54, %r53, %r72;
	or.pred  	%p161, %p159, %p158;
	or.pred  	%p162, %p160, %p161;
	or.pred  	%p163, %p162, %p157;
	@%p163 bra 	$L__BB0_67;
	ld.local.f32 	%f412, [%rd2+64];
	add.s32 	%r114, %r19, %r54;
	mul.wide.s32 	%rd37, %r114, 4;
	add.s64 	%rd38, %rd1, %rd37;
	st.global.f32 	[%rd38], %f412;
$L__BB0_67:
	setp.ge.s32 	%p166, %r35, %r76;
	setp.ge.s32 	%p167, %r36, %r72;
	or.pred  	%p168, %p159, %p167;
	or.pred  	%p169, %p160, %p168;
	cvt.s64.s32 	%rd39, %r54;
	add.s64 	%rd40, %rd8, %rd39;
	shl.b64 	%rd41, %rd40, 2;
	add.s64 	%rd11, %rd1, %rd41;
	or.pred  	%p170, %p169, %p166;
	@%p170 bra 	$L__BB0_69;
	ld.local.f32 	%f413, [%rd2+68];
	st.global.f32 	[%rd11+4], %f413;
$L__BB0_69:
	setp.ge.s32 	%p171, %r52, %r75;
	setp.ge.s32 	%p172, %r53, %r70;
	setp.ge.s32 	%p173, %r37, %r76;
	setp.ge.s32 	%p174, %r38, %r72;
	or.pred  	%p175, %p172, %p174;
	or.pred  	%p176, %p171, %p175;
	or.pred  	%p177, %p176, %p173;
	@%p177 bra 	$L__BB0_71;
	ld.local.f32 	%f414, [%rd2+72];
	st.global.f32 	[%rd11+8], %f414;
$L__BB0_71:
	setp.ge.s32 	%p180, %r39, %r76;
	setp.ge.s32 	%p181, %r40, %r72;
	or.pred  	%p182, %p172, %p181;
	or.pred  	%p183, %p171, %p182;
	or.pred  	%p184, %p183, %p180;
	@%p184 bra 	$L__BB0_73;
	ld.local.f32 	%f415, [%rd2+76];
	st.global.f32 	[%rd11+12], %f415;
$L__BB0_73:
	setp.ge.s32 	%p185, %r52, %r75;
	setp.ge.s32 	%p186, %r53, %r70;
	setp.ge.s32 	%p187, %r41, %r76;
	setp.ge.s32 	%p188, %r42, %r72;
	or.pred  	%p189, %p186, %p188;
	or.pred  	%p190, %p185, %p189;
	or.pred  	%p191, %p190, %p187;
	@%p191 bra 	$L__BB0_75;
	ld.local.f32 	%f416, [%rd2+80];
	st.global.f32 	[%rd11+16], %f416;
$L__BB0_75:
	setp.ge.s32 	%p194, %r43, %r76;
	setp.ge.s32 	%p195, %r44, %r72;
	or.pred  	%p196, %p186, %p195;
	or.pred  	%p197, %p185, %p196;
	or.pred  	%p198, %p197, %p194;
	@%p198 bra 	$L__BB0_77;
	ld.local.f32 	%f417, [%rd2+84];
	st.global.f32 	[%rd11+20], %f417;
$L__BB0_77:
	setp.ge.s32 	%p199, %r52, %r75;
	setp.ge.s32 	%p200, %r53, %r70;
	setp.ge.s32 	%p201, %r45, %r76;
	setp.ge.s32 	%p202, %r46, %r72;
	or.pred  	%p203, %p200, %p202;
	or.pred  	%p204, %p199, %p203;
	or.pred  	%p205, %p204, %p201;
	@%p205 bra 	$L__BB0_79;
	ld.local.f32 	%f418, [%rd2+88];
	st.global.f32 	[%rd11+24], %f418;
$L__BB0_79:
	setp.ge.s32 	%p208, %r47, %r76;
	setp.ge.s32 	%p209, %r48, %r72;
	or.pred  	%p210, %p200, %p209;
	or.pred  	%p211, %p199, %p210;
	or.pred  	%p212, %p211, %p208;
	@%p212 bra 	$L__BB0_81;
	ld.local.f32 	%f419, [%rd2+92];
	st.global.f32 	[%rd11+28], %f419;
$L__BB0_81:
	setp.ge.s32 	%p213, %r16, %r76;
	setp.ge.s32 	%p214, %r19, %r72;
	add.s32 	%r55, %r15, 3;
	add.s32 	%r56, %r17, 3;
	setp.ge.s32 	%p215, %r56, %r70;
	setp.ge.s32 	%p216, %r55, %r75;
	mul.lo.s32 	%r57, %r56, %r72;
	or.pred  	%p217, %p215, %p214;
	or.pred  	%p218, %p216, %p217;
	or.pred  	%p219, %p218, %p213;
	@%p219 bra 	$L__BB0_83;
	ld.local.f32 	%f420, [%rd2+96];
	add.s32 	%r115, %r19, %r57;
	mul.wide.s32 	%rd42, %r115, 4;
	add.s64 	%rd43, %rd1, %rd42;
	st.global.f32 	[%rd43], %f420;
$L__BB0_83:
	setp.ge.s32 	%p222, %r35, %r76;
	setp.ge.s32 	%p223, %r36, %r72;
	or.pred  	%p224, %p215, %p223;
	or.pred  	%p225, %p216, %p224;
	cvt.s64.s32 	%rd44, %r57;
	add.s64 	%rd45, %rd8, %rd44;
	shl.b64 	%rd46, %rd45, 2;
	add.s64 	%rd12, %rd1, %rd46;
	or.pred  	%p226, %p225, %p222;
	@%p226 bra 	$L__BB0_85;
	ld.local.f32 	%f421, [%rd2+100];
	st.global.f32 	[%rd12+4], %f421;
$L__BB0_85:
	setp.ge.s32 	%p227, %r55, %r75;
	setp.ge.s32 	%p228, %r56, %r70;
	setp.ge.s32 	%p229, %r37, %r76;
	setp.ge.s32 	%p230, %r38, %r72;
	or.pred  	%p231, %p228, %p230;
	or.pred  	%p232, %p227, %p231;
	or.pred  	%p233, %p232, %p229;
	@%p233 bra 	$L__BB0_87;
	ld.local.f32 	%f422, [%rd2+104];
	st.global.f32 	[%rd12+8], %f422;
$L__BB0_87:
	setp.ge.s32 	%p236, %r39, %r76;
	setp.ge.s32 	%p237, %r40, %r72;
	or.pred  	%p238, %p228, %p237;
	or.pred  	%p239, %p227, %p238;
	or.pred  	%p240, %p239, %p236;
	@%p240 bra 	$L__BB0_89;
	ld.local.f32 	%f423, [%rd2+108];
	st.global.f32 	[%rd12+12], %f423;
$L__BB0_89:
	setp.ge.s32 	%p241, %r55, %r75;
	setp.ge.s32 	%p242, %r56, %r70;
	setp.ge.s32 	%p243, %r41, %r76;
	setp.ge.s32 	%p244, %r42, %r72;
	or.pred  	%p245, %p242, %p244;
	or.pred  	%p246, %p241, %p245;
	or.pred  	%p247, %p246, %p243;
	@%p247 bra 	$L__BB0_91;
	ld.local.f32 	%f424, [%rd2+112];
	st.global.f32 	[%rd12+16], %f424;
$L__BB0_91:
	setp.ge.s32 	%p250, %r43, %r76;
	setp.ge.s32 	%p251, %r44, %r72;
	or.pred  	%p252, %p242, %p251;
	or.pred  	%p253, %p241, %p252;
	or.pred  	%p254, %p253, %p250;
	@%p254 bra 	$L__BB0_93;
	ld.local.f32 	%f425, [%rd2+116];
	st.global.f32 	[%rd12+20], %f425;
$L__BB0_93:
	setp.ge.s32 	%p255, %r55, %r75;
	setp.ge.s32 	%p256, %r56, %r70;
	setp.ge.s32 	%p257, %r45, %r76;
	setp.ge.s32 	%p258, %r46, %r72;
	or.pred  	%p259, %p256, %p258;
	or.pred  	%p260, %p255, %p259;
	or.pred  	%p261, %p260, %p257;
	@%p261 bra 	$L__BB0_95;
	ld.local.f32 	%f426, [%rd2+120];
	st.global.f32 	[%rd12+24], %f426;
$L__BB0_95:
	setp.ge.s32 	%p264, %r47, %r76;
	setp.ge.s32 	%p265, %r48, %r72;
	or.pred  	%p266, %p256, %p265;
	or.pred  	%p267, %p255, %p266;
	or.pred  	%p268, %p267, %p264;
	@%p268 bra 	$L__BB0_97;
	ld.local.f32 	%f427, [%rd2+124];
	st.global.f32 	[%rd12+28], %f427;
$L__BB0_97:
	setp.ge.s32 	%p269, %r16, %r76;
	setp.ge.s32 	%p270, %r19, %r72;
	add.s32 	%r58, %r15, 4;
	add.s32 	%r59, %r17, 4;
	setp.ge.s32 	%p271, %r59, %r70;
	setp.ge.s32 	%p272, %r58, %r75;
	mul.lo.s32 	%r60, %r59, %r72;
	or.pred  	%p273, %p271, %p270;
	or.pred  	%p274, %p272, %p273;
	or.pred  	%p275, %p274, %p269;
	@%p275 bra 	$L__BB0_99;
	ld.local.f32 	%f428, [%rd2+128];
	add.s32 	%r116, %r19, %r60;
	mul.wide.s32 	%rd47, %r116, 4;
	add.s64 	%rd48, %rd1, %rd47;
	st.global.f32 	[%rd48], %f428;
$L__BB0_99:
	setp.ge.s32 	%p278, %r35, %r76;
	setp.ge.s32 	%p279, %r36, %r72;
	or.pred  	%p280, %p271, %p279;
	or.pred  	%p281, %p272, %p280;
	cvt.s64.s32 	%rd49, %r60;
	add.s64 	%rd50, %rd8, %rd49;
	shl.b64 	%rd51, %rd50, 2;
	add.s64 	%rd13, %rd1, %rd51;
	or.pred  	%p282, %p281, %p278;
	@%p282 bra 	$L__BB0_101;
	ld.local.f32 	%f429, [%rd2+132];
	st.global.f32 	[%rd13+4], %f429;
$L__BB0_101:
	setp.ge.s32 	%p283, %r58, %r75;
	setp.ge.s32 	%p284, %r59, %r70;
	setp.ge.s32 	%p285, %r37, %r76;
	setp.ge.s32 	%p286, %r38, %r72;
	or.pred  	%p287, %p284, %p286;
	or.pred  	%p288, %p283, %p287;
	or.pred  	%p289, %p288, %p285;
	@%p289 bra 	$L__BB0_103;
	ld.local.f32 	%f430, [%rd2+136];
	st.global.f32 	[%rd13+8], %f430;
$L__BB0_103:
	setp.ge.s32 	%p292, %r39, %r76;
	setp.ge.s32 	%p293, %r40, %r72;
	or.pred  	%p294, %p284, %p293;
	or.pred  	%p295, %p283, %p294;
	or.pred  	%p296, %p295, %p292;
	@%p296 bra 	$L__BB0_105;
	ld.local.f32 	%f431, [%rd2+140];
	st.global.f32 	[%rd13+12], %f431;
$L__BB0_105:
	setp.ge.s32 	%p297, %r58, %r75;
	setp.ge.s32 	%p298, %r59, %r70;
	setp.ge.s32 	%p299, %r41, %r76;
	setp.ge.s32 	%p300, %r42, %r72;
	or.pred  	%p301, %p298, %p300;
	or.pred  	%p302, %p297, %p301;
	or.pred  	%p303, %p302, %p299;
	@%p303 bra 	$L__BB0_107;
	ld.local.f32 	%f432, [%rd2+144];
	st.global.f32 	[%rd13+16], %f432;
$L__BB0_107:
	setp.ge.s32 	%p306, %r43, %r76;
	setp.ge.s32 	%p307, %r44, %r72;
	or.pred  	%p308, %p298, %p307;
	or.pred  	%p309, %p297, %p308;
	or.pred  	%p310, %p309, %p306;
	@%p310 bra 	$L__BB0_109;
	ld.local.f32 	%f433, [%rd2+148];
	st.global.f32 	[%rd13+20], %f433;
$L__BB0_109:
	setp.ge.s32 	%p311, %r58, %r75;
	setp.ge.s32 	%p312, %r59, %r70;
	setp.ge.s32 	%p313, %r45, %r76;
	setp.ge.s32 	%p314, %r46, %r72;
	or.pred  	%p315, %p312, %p314;
	or.pred  	%p316, %p311, %p315;
	or.pred  	%p317, %p316, %p313;
	@%p317 bra 	$L__BB0_111;
	ld.local.f32 	%f434, [%rd2+152];
	st.global.f32 	[%rd13+24], %f434;
$L__BB0_111:
	setp.ge.s32 	%p320, %r47, %r76;
	setp.ge.s32 	%p321, %r48, %r72;
	or.pred  	%p322, %p312, %p321;
	or.pred  	%p323, %p311, %p322;
	or.pred  	%p324, %p323, %p320;
	@%p324 bra 	$L__BB0_113;
	ld.local.f32 	%f435, [%rd2+156];
	st.global.f32 	[%rd13+28], %f435;
$L__BB0_113:
	setp.ge.s32 	%p325, %r16, %r76;
	setp.ge.s32 	%p326, %r19, %r72;
	add.s32 	%r61, %r15, 5;
	add.s32 	%r62, %r17, 5;
	setp.ge.s32 	%p327, %r62, %r70;
	setp.ge.s32 	%p328, %r61, %r75;
	mul.lo.s32 	%r63, %r62, %r72;
	or.pred  	%p329, %p327, %p326;
	or.pred  	%p330, %p328, %p329;
	or.pred  	%p331, %p330, %p325;
	@%p331 bra 	$L__BB0_115;
	ld.local.f32 	%f436, [%rd2+160];
	add.s32 	%r117, %r19, %r63;
	mul.wide.s32 	%rd52, %r117, 4;
	add.s64 	%rd53, %rd1, %rd52;
	st.global.f32 	[%rd53], %f436;
$L__BB0_115:
	setp.ge.s32 	%p334, %r35, %r76;
	setp.ge.s32 	%p335, %r36, %r72;
	or.pred  	%p336, %p327, %p335;
	or.pred  	%p337, %p328, %p336;
	cvt.s64.s32 	%rd54, %r63;
	add.s64 	%rd55, %rd8, %rd54;
	shl.b64 	%rd56, %rd55, 2;
	add.s64 	%rd14, %rd1, %rd56;
	or.pred  	%p338, %p337, %p334;
	@%p338 bra 	$L__BB0_117;
	ld.local.f32 	%f437, [%rd2+164];
	st.global.f32 	[%rd14+4], %f437;
$L__BB0_117:
	setp.ge.s32 	%p339, %r61, %r75;
	setp.ge.s32 	%p340, %r62, %r70;
	setp.ge.s32 	%p341, %r37, %r76;
	setp.ge.s32 	%p342, %r38, %r72;
	or.pred  	%p343, %p340, %p342;
	or.pred  	%p344, %p339, %p343;
	or.pred  	%p345, %p344, %p341;
	@%p345 bra 	$L__BB0_119;
	ld.local.f32 	%f438, [%rd2+168];
	st.global.f32 	[%rd14+8], %f438;
$L__BB0_119:
	setp.ge.s32 	%p348, %r39, %r76;
	setp.ge.s32 	%p349, %r40, %r72;
	or.pred  	%p350, %p340, %p349;
	or.pred  	%p351, %p339, %p350;
	or.pred  	%p352, %p351, %p348;
	@%p352 bra 	$L__BB0_121;
	ld.local.f32 	%f439, [%rd2+172];
	st.global.f32 	[%rd14+12], %f439;
$L__BB0_121:
	setp.ge.s32 	%p353, %r61, %r75;
	setp.ge.s32 	%p354, %r62, %r70;
	setp.ge.s32 	%p355, %r41, %r76;
	setp.ge.s32 	%p356, %r42, %r72;
	or.pred  	%p357, %p354, %p356;
	or.pred  	%p358, %p353, %p357;
	or.pred  	%p359, %p358, %p355;
	@%p359 bra 	$L__BB0_123;
	ld.local.f32 	%f440, [%rd2+176];
	st.global.f32 	[%rd14+16], %f440;
$L__BB0_123:
	setp.ge.s32 	%p362, %r43, %r76;
	setp.ge.s32 	%p363, %r44, %r72;
	or.pred  	%p364, %p354, %p363;
	or.pred  	%p365, %p353, %p364;
	or.pred  	%p366, %p365, %p362;
	@%p366 bra 	$L__BB0_125;
	ld.local.f32 	%f441, [%rd2+180];
	st.global.f32 	[%rd14+20], %f441;
$L__BB0_125:
	setp.ge.s32 	%p367, %r61, %r75;
	setp.ge.s32 	%p368, %r62, %r70;
	setp.ge.s32 	%p369, %r45, %r76;
	setp.ge.s32 	%p370, %r46, %r72;
	or.pred  	%p371, %p368, %p370;
	or.pred  	%p372, %p367, %p371;
	or.pred  	%p373, %p372, %p369;
	@%p373 bra 	$L__BB0_127;
	ld.local.f32 	%f442, [%rd2+184];
	st.global.f32 	[%rd14+24], %f442;
$L__BB0_127:
	setp.ge.s32 	%p376, %r47, %r76;
	setp.ge.s32 	%p377, %r48, %r72;
	or.pred  	%p378, %p368, %p377;
	or.pred  	%p379, %p367, %p378;
	or.pred  	%p380, %p379, %p376;
	@%p380 bra 	$L__BB0_129;
	ld.local.f32 	%f443, [%rd2+188];
	st.global.f32 	[%rd14+28], %f443;
$L__BB0_129:
	setp.ge.s32 	%p381, %r16, %r76;
	setp.ge.s32 	%p382, %r19, %r72;
	add.s32 	%r64, %r15, 6;
	add.s32 	%r65, %r17, 6;
	setp.ge.s32 	%p383, %r65, %r70;
	setp.ge.s32 	%p384, %r64, %r75;
	mul.lo.s32 	%r66, %r65, %r72;
	or.pred  	%p385, %p383, %p382;
	or.pred  	%p386, %p384, %p385;
	or.pred  	%p387, %p386, %p381;
	@%p387 bra 	$L__BB0_131;
	ld.local.f32 	%f444, [%rd2+192];
	add.s32 	%r118, %r19, %r66;
	mul.wide.s32 	%rd57, %r118, 4;
	add.s64 	%rd58, %rd1, %rd57;
	st.global.f32 	[%rd58], %f444;
$L__BB0_131:
	setp.ge.s32 	%p390, %r35, %r76;
	setp.ge.s32 	%p391, %r36, %r72;
	or.pred  	%p392, %p383, %p391;
	or.pred  	%p393, %p384, %p392;
	cvt.s64.s32 	%rd59, %r66;
	add.s64 	%rd60, %rd8, %rd59;
	shl.b64 	%rd61, %rd60, 2;
	add.s64 	%rd15, %rd1, %rd61;
	or.pred  	%p394, %p393, %p390;
	@%p394 bra 	$L__BB0_133;
	ld.local.f32 	%f445, [%rd2+196];
	st.global.f32 	[%rd15+4], %f445;
$L__BB0_133:
	setp.ge.s32 	%p395, %r64, %r75;
	setp.ge.s32 	%p396, %r65, %r70;
	setp.ge.s32 	%p397, %r37, %r76;
	setp.ge.s32 	%p398, %r38, %r72;
	or.pred  	%p399, %p396, %p398;
	or.pred  	%p400, %p395, %p399;
	or.pred  	%p401, %p400, %p397;
	@%p401 bra 	$L__BB0_135;
	ld.local.f32 	%f446, [%rd2+200];
	st.global.f32 	[%rd15+8], %f446;
$L__BB0_135:
	setp.ge.s32 	%p404, %r39, %r76;
	setp.ge.s32 	%p405, %r40, %r72;
	or.pred  	%p406, %p396, %p405;
	or.pred  	%p407, %p395, %p406;
	or.pred  	%p408, %p407, %p404;
	@%p408 bra 	$L__BB0_137;
	ld.local.f32 	%f447, [%rd2+204];
	st.global.f32 	[%rd15+12], %f447;
$L__BB0_137:
	setp.ge.s32 	%p409, %r64, %r75;
	setp.ge.s32 	%p410, %r65, %r70;
	setp.ge.s32 	%p411, %r41, %r76;
	setp.ge.s32 	%p412, %r42, %r72;
	or.pred  	%p413, %p410, %p412;
	or.pred  	%p414, %p409, %p413;
	or.pred  	%p415, %p414, %p411;
	@%p415 bra 	$L__BB0_139;
	ld.local.f32 	%f448, [%rd2+208];
	st.global.f32 	[%rd15+16], %f448;
$L__BB0_139:
	setp.ge.s32 	%p418, %r43, %r76;
	setp.ge.s32 	%p419, %r44, %r72;
	or.pred  	%p420, %p410, %p419;
	or.pred  	%p421, %p409, %p420;
	or.pred  	%p422, %p421, %p418;
	@%p422 bra 	$L__BB0_141;
	ld.local.f32 	%f449, [%rd2+212];
	st.global.f32 	[%rd15+20], %f449;
$L__BB0_141:
	setp.ge.s32 	%p423, %r64, %r75;
	setp.ge.s32 	%p424, %r65, %r70;
	setp.ge.s32 	%p425, %r45, %r76;
	setp.ge.s32 	%p426, %r46, %r72;
	or.pred  	%p427, %p424, %p426;
	or.pred  	%p428, %p423, %p427;
	or.pred  	%p429, %p428, %p425;
	@%p429 bra 	$L__BB0_143;
	ld.local.f32 	%f450, [%rd2+216];
	st.global.f32 	[%rd15+24], %f450;
$L__BB0_143:
	setp.ge.s32 	%p432, %r47, %r76;
	setp.ge.s32 	%p433, %r48, %r72;
	or.pred  	%p434, %p424, %p433;
	or.pred  	%p435, %p423, %p434;
	or.pred  	%p436, %p435, %p432;
	@%p436 bra 	$L__BB0_145;
	ld.local.f32 	%f451, [%rd2+220];
	st.global.f32 	[%rd15+28], %f451;
$L__BB0_145:
	setp.ge.s32 	%p437, %r16, %r76;
	setp.ge.s32 	%p438, %r19, %r72;
	add.s32 	%r67, %r15, 7;
	add.s32 	%r68, %r17, 7;
	setp.ge.s32 	%p439, %r68, %r70;
	setp.ge.s32 	%p440, %r67, %r75;
	mul.lo.s32 	%r69, %r68, %r72;
	or.pred  	%p441, %p439, %p438;
	or.pred  	%p442, %p440, %p441;
	or.pred  	%p443, %p442, %p437;
	@%p443 bra 	$L__BB0_147;
	ld.local.f32 	%f452, [%rd2+224];
	add.s32 	%r119, %r19, %r69;
	mul.wide.s32 	%rd62, %r119, 4;
	add.s64 	%rd63, %rd1, %rd62;
	st.global.f32 	[%rd63], %f452;
$L__BB0_147:
	setp.ge.s32 	%p444, %r67, %r75;
	setp.ge.s32 	%p445, %r68, %r70;
	setp.ge.s32 	%p446, %r35, %r76;
	setp.ge.s32 	%p447, %r36, %r72;
	or.pred  	%p448, %p445, %p447;
	or.pred  	%p449, %p444, %p448;
	cvt.s64.s32 	%rd64, %r69;
	add.s64 	%rd65, %rd8, %rd64;
	shl.b64 	%rd66, %rd65, 2;
	add.s64 	%rd16, %rd1, %rd66;
	or.pred  	%p450, %p449, %p446;
	@%p450 bra 	$L__BB0_149;
	ld.local.f32 	%f453, [%rd2+228];
	st.global.f32 	[%rd16+4], %f453;
$L__BB0_149:
	setp.ge.s32 	%p451, %r67, %r75;
	setp.ge.s32 	%p452, %r68, %r70;
	setp.ge.s32 	%p453, %r37, %r76;
	setp.ge.s32 	%p454, %r38, %r72;
	or.pred  	%p455, %p452, %p454;
	or.pred  	%p456, %p451, %p455;
	or.pred  	%p457, %p456, %p453;
	@%p457 bra 	$L__BB0_151;
	ld.local.f32 	%f454, [%rd2+232];
	st.global.f32 	[%rd16+8], %f454;
$L__BB0_151:
	setp.ge.s32 	%p458, %r67, %r75;
	setp.ge.s32 	%p459, %r68, %r70;
	setp.ge.s32 	%p460, %r39, %r76;
	setp.ge.s32 	%p461, %r40, %r72;
	or.pred  	%p462, %p459, %p461;
	or.pred  	%p463, %p458, %p462;
	or.pred  	%p464, %p463, %p460;
	@%p464 bra 	$L__BB0_153;
	ld.local.f32 	%f455, [%rd2+236];
	st.global.f32 	[%rd16+12], %f455;
$L__BB0_153:
	setp.ge.s32 	%p465, %r67, %r75;
	setp.ge.s32 	%p466, %r68, %r70;
	setp.ge.s32 	%p467, %r41, %r76;
	setp.ge.s32 	%p468, %r42, %r72;
	or.pred  	%p469, %p466, %p468;
	or.pred  	%p470, %p465, %p469;
	or.pred  	%p471, %p470, %p467;
	@%p471 bra 	$L__BB0_155;
	ld.local.f32 	%f456, [%rd2+240];
	st.global.f32 	[%rd16+16], %f456;
$L__BB0_155:
	setp.ge.s32 	%p472, %r67, %r75;
	setp.ge.s32 	%p473, %r68, %r70;
	setp.ge.s32 	%p474, %r43, %r76;
	setp.ge.s32 	%p475, %r44, %r72;
	or.pred  	%p476, %p473, %p475;
	or.pred  	%p477, %p472, %p476;
	or.pred  	%p478, %p477, %p474;
	@%p478 bra 	$L__BB0_157;
	ld.local.f32 	%f457, [%rd2+244];
	st.global.f32 	[%rd16+20], %f457;
$L__BB0_157:
	setp.ge.s32 	%p479, %r67, %r75;
	setp.ge.s32 	%p480, %r68, %r70;
	setp.ge.s32 	%p481, %r45, %r76;
	setp.ge.s32 	%p482, %r46, %r72;
	or.pred  	%p483, %p480, %p482;
	or.pred  	%p484, %p479, %p483;
	or.pred  	%p485, %p484, %p481;
	@%p485 bra 	$L__BB0_159;
	ld.local.f32 	%f458, [%rd2+248];
	st.global.f32 	[%rd16+24], %f458;
$L__BB0_159:
	setp.ge.s32 	%p486, %r67, %r75;
	setp.ge.s32 	%p487, %r68, %r70;
	setp.ge.s32 	%p488, %r47, %r76;
	setp.ge.s32 	%p489, %r48, %r72;
	or.pred  	%p490, %p487, %p489;
	or.pred  	%p491, %p486, %p490;
	or.pred  	%p492, %p491, %p488;
	@%p492 bra 	$L__BB0_161;
	ld.local.f32 	%f459, [%rd2+252];
	st.global.f32 	[%rd16+28], %f459;
$L__BB0_161:
	ret;

}
	// .globl	_Z30grouped_gemm_persistent_kernelPPKfS1_PPfPKiPK8TileInfoiii
.visible .entry _Z30grouped_gemm_persistent_kernelPPKfS1_PPfPKiPK8TileInfoiii(
	.param .u64 .ptr .align 1 _Z30grouped_gemm_persistent_kernelPPKfS1_PPfPKiPK8TileInfoiii_param_0,
	.param .u64 .ptr .align 1 _Z30grouped_gemm_persistent_kernelPPKfS1_PPfPKiPK8TileInfoiii_param_1,
	.param .u64 .ptr .align 1 _Z30grouped_gemm_persistent_kernelPPKfS1_PPfPKiPK8TileInfoiii_param_2,
	.param .u64 .ptr .align 1 _Z30grouped_gemm_persistent_kernelPPKfS1_PPfPKiPK8TileInfoiii_param_3,
	.param .u64 .ptr .align 1 _Z30grouped_gemm_persistent_kernelPPKfS1_PPfPKiPK8TileInfoiii_param_4,
	.param .u32 _Z30grouped_gemm_persistent_kernelPPKfS1_PPfPKiPK8TileInfoiii_param_5,
	.param .u32 _Z30grouped_gemm_persistent_kernelPPKfS1_PPfPKiPK8TileInfoiii_param_6,
	.param .u32 _Z30grouped_gemm_persistent_kernelPPKfS1_PPfPKiPK8TileInfoiii_param_7
)
{
	.reg .pred 	%p<25>;
	.reg .b32 	%r<59>;
	.reg .b32 	%f<15>;
	.reg .b64 	%rd<30>;

	ld.param.u64 	%rd10, [_Z30grouped_gemm_persistent_kernelPPKfS1_PPfPKiPK8TileInfoiii_param_0];
	ld.param.u64 	%rd13, [_Z30grouped_gemm_persistent_kernelPPKfS1_PPfPKiPK8TileInfoiii_param_3];
	ld.param.u64 	%rd14, [_Z30grouped_gemm_persistent_kernelPPKfS1_PPfPKiPK8TileInfoiii_param_4];
	ld.param.u32 	%r30, [_Z30grouped_gemm_persistent_kernelPPKfS1_PPfPKiPK8TileInfoiii_param_5];
	ld.param.u32 	%r31, [_Z30grouped_gemm_persistent_kernelPPKfS1_PPfPKiPK8TileInfoiii_param_6];
	ld.param.u32 	%r32, [_Z30grouped_gemm_persistent_kernelPPKfS1_PPfPKiPK8TileInfoiii_param_7];
	mov.u32 	%r53, %ctaid.x;
	setp.ge.s32 	%p2, %r53, %r32;
	@%p2 bra 	$L__BB1_13;
	mov.u32 	%r33, %tid.x;
	and.b32  	%r2, %r33, 15;
	shr.u32 	%r3, %r33, 4;
	add.s32 	%r34, %r30, 15;
	shr.s32 	%r35, %r34, 31;
	shr.u32 	%r36, %r35, 28;
	add.s32 	%r37, %r34, %r36;
	shr.s32 	%r38, %r37, 4;
	max.s32 	%r4, %r38, 1;
	shl.b32 	%r5, %r31, 4;
	cvta.to.global.u64 	%rd1, %rd14;
	cvta.to.global.u64 	%rd2, %rd10;
	cvta.to.global.u64 	%rd3, %rd13;
$L__BB1_2:
	ld.param.u64 	%rd29, [_Z30grouped_gemm_persistent_kernelPPKfS1_PPfPKiPK8TileInfoiii_param_2];
	ld.param.u64 	%rd28, [_Z30grouped_gemm_persistent_kernelPPKfS1_PPfPKiPK8TileInfoiii_param_1];
	mul.wide.s32 	%rd15, %r53, 20;
	add.s64 	%rd16, %rd1, %rd15;
	ld.global.nc.u32 	%r39, [%rd16];
	ld.global.nc.u32 	%r40, [%rd16+4];
	ld.global.nc.u32 	%r41, [%rd16+8];
	mul.wide.s32 	%rd17, %r39, 8;
	add.s64 	%rd4, %rd2, %rd17;
	cvta.to.global.u64 	%rd18, %rd28;
	add.s64 	%rd5, %rd18, %rd17;
	cvta.to.global.u64 	%rd19, %rd29;
	add.s64 	%rd6, %rd19, %rd17;
	mul.wide.s32 	%rd20, %r39, 4;
	add.s64 	%rd21, %rd3, %rd20;
	ld.global.nc.u32 	%r7, [%rd21];
	shl.b32 	%r8, %r40, 7;
	shl.b32 	%r9, %r41, 7;
	sub.s32 	%r43, %r7, %r8;
	min.s32 	%r10, %r43, 128;
	sub.s32 	%r11, %r31, %r9;
	min.s32 	%r44, %r43, %r11;
	setp.lt.s32 	%p3, %r44, 1;
	@%p3 bra 	$L__BB1_12;
	ld.global.nc.u64 	%rd7, [%rd6];
	setp.lt.s32 	%p4, %r30, 1;
	mov.f32 	%f13, 0f00000000;
	@%p4 bra 	$L__BB1_10;
	ld.global.nc.u64 	%rd8, [%rd4];
	ld.global.nc.u64 	%rd9, [%rd5];
	add.s32 	%r46, %r8, %r3;
	add.s32 	%r12, %r9, %r2;
	setp.lt.s32 	%p5, %r46, %r7;
	setp.lt.s32 	%p6, %r12, %r31;
	and.pred  	%p7, %p5, %p6;
	setp.lt.s32 	%p8, %r3, %r10;
	and.pred  	%p9, %p7, %p8;
	setp.gt.s32 	%p10, %r11, %r2;
	and.pred  	%p1, %p9, %p10;
	mul.lo.s32 	%r13, %r46, %r30;
	mov.f32 	%f13, 0f00000000;
	mov.b32 	%r54, 0;
	not.pred 	%p11, %p1;
$L__BB1_5:
	bar.sync 	0;
	@%p11 bra 	$L__BB1_9;
	shl.b32 	%r57, %r54, 4;
	setp.ge.s32 	%p12, %r57, %r30;
	@%p12 bra 	$L__BB1_9;
	mad.lo.s32 	%r56, %r5, %r54, %r12;
	add.s32 	%r55, %r13, %r57;
	mov.b32 	%r58, 1;
$L__BB1_8:
	add.s32 	%r49, %r58, -1;
	mul.wide.s32 	%rd22, %r55, 4;
	add.s64 	%rd23, %rd8, %rd22;
	ld.f32 	%f8, [%rd23];
	mul.wide.s32 	%rd24, %r56, 4;
	add.s64 	%rd25, %rd9, %rd24;
	ld.f32 	%f9, [%rd25];
	fma.rn.f32 	%f13, %f8, %f9, %f13;
	setp.lt.u32 	%p13, %r49, 15;
	add.s32 	%r57, %r57, 1;
	setp.lt.s32 	%p14, %r57, %r30;
	and.pred  	%p15, %p13, %p14;
	add.s32 	%r58, %r58, 1;
	add.s32 	%r56, %r56, %r31;
	add.s32 	%r55, %r55, 1;
	@%p15 bra 	$L__BB1_8;
$L__BB1_9:
	bar.sync 	0;
	add.s32 	%r54, %r54, 1;
	setp.ne.s32 	%p16, %r54, %r4;
	@%p16 bra 	$L__BB1_5;
$L__BB1_10:
	add.s32 	%r27, %r8, %r3;
	add.s32 	%r28, %r9, %r2;
	setp.ge.s32 	%p17, %r27, %r7;
	setp.ge.s32 	%p18, %r28, %r31;
	or.pred  	%p19, %p17, %p18;
	setp.ge.s32 	%p20, %r3, %r10;
	or.pred  	%p21, %p19, %p20;
	setp.le.s32 	%p22, %r11, %r2;
	or.pred  	%p23, %p21, %p22;
	@%p23 bra 	$L__BB1_12;
	mad.lo.s32 	%r51, %r27, %r31, %r28;
	mul.wide.s32 	%rd26, %r51, 4;
	add.s64 	%rd27, %rd7, %rd26;
	atom.add.f32 	%f10, [%rd27], %f13;
$L__BB1_12:
	mov.u32 	%r52, %nctaid.x;
	add.s32 	%r53, %r53, %r52;
	setp.lt.s32 	%p24, %r53, %r32;
	@%p24 bra 	$L__BB1_2;
$L__BB1_13:
	ret;

}


// ===== COMPILED SASS (sm_100) =====

	.target	sm_100

	.elftype	@"ET_EXEC"


//--------------------- .note.nv.tkinfo           --------------------------
	.section	.note.nv.tkinfo,"",@"SHT_NOTE"
	.sectionflags	@"SHF_NOTE_NV_TKINFO"
	.tkinfo
        /*0018*/ 	.word	0x00000002
        /*0030*/ 	.string	""
        /*0030*/ 	.string	"ptxas"
        /*0030*/ 	.string	"Cuda compilation tools, release 13.0, V13.0.88"
        /*0030*/ 	.string	"Build cuda_13.0.r13.0/compiler.36424714_0"
        /*0030*/ 	.string	"-arch sm_100 -m 64 "



//--------------------- .note.nv.cuinfo           --------------------------
	.section	.note.nv.cuinfo,"",@"SHT_NOTE"
	.sectionflags	@"SHF_NOTE_NV_CUINFO"
        /*0018*/ 	.short	0x0002
        /*001a*/ 	.short	0x0064
        /*001c*/ 	.short	0x0082
	.zero		2


//--------------------- .nv.info                  --------------------------
	.section	.nv.info,"",@"SHT_CUDA_INFO"
	.align	4


	//----- nvinfo : EIATTR_REGCOUNT
	.align		4
        /*0000*/ 	.byte	0x04, 0x2f
        /*0002*/ 	.short	(.L_1 - .L_0)
	.align		4
.L_0:
        /*0004*/ 	.word	index@(_Z17tiled_gemm_kernelPKfS0_Pfiiiiiii)
        /*0008*/ 	.word	0x00000020


	//----- nvinfo : EIATTR_FRAME_SIZE
	.align		4
.L_1:
        /*000c*/ 	.byte	0x04, 0x11
        /*000e*/ 	.short	(.L_3 - .L_2)
	.align		4
.L_2:
        /*0010*/ 	.word	index@(_Z17tiled_gemm_kernelPKfS0_Pfiiiiiii)
        /*0014*/ 	.word	0x00000100


	//----- nvinfo : EIATTR_REGCOUNT
	.align		4
.L_3:
        /*0018*/ 	.byte	0x04, 0x2f
        /*001a*/ 	.short	(.L_5 - .L_4)
	.align		4
.L_4:
        /*001c*/ 	.word	index@(_Z30grouped_gemm_persistent_kernelPPKfS1_PPfPKiPK8TileInfoiii)
        /*0020*/ 	.word	0x00000020


	//----- nvinfo : EIATTR_FRAME_SIZE
	.align		4
.L_5:
        /*0024*/ 	.byte	0x04, 0x11
        /*0026*/ 	.short	(.L_7 - .L_6)
	.align		4
.L_6:
        /*0028*/ 	.word	index@(_Z30grouped_gemm_persistent_kernelPPKfS1_PPfPKiPK8TileInfoiii)
        /*002c*/ 	.word	0x00000000


	//----- nvinfo : EIATTR_MIN_STACK_SIZE
	.align		4
.L_7:
        /*0030*/ 	.byte	0x04, 0x12
        /*0032*/ 	.short	(.L_9 - .L_8)
	.align		4
.L_8:
        /*0034*/ 	.word	index@(_Z30grouped_gemm_persistent_kernelPPKfS1_PPfPKiPK8TileInfoiii)
        /*0038*/ 	.word	0x00000000


	//----- nvinfo : EIATTR_MIN_STACK_SIZE
	.align		4
.L_9:
        /*003c*/ 	.byte	0x04, 0x12
        /*003e*/ 	.short	(.L_11 - .L_10)
	.align		4
.L_10:
        /*0040*/ 	.word	index@(_Z17tiled_gemm_kernelPKfS0_Pfiiiiiii)
        /*0044*/ 	.word	0x00000100
.L_11:


//--------------------- .nv.compat                --------------------------
	.section	.nv.compat,"",@"SHT_CUDA_COMPAT_INFO"
	.align	4
        /*0000*/ 	.byte	0x02, 0x09, 0x00, 0x00, 0x02, 0x02, 0x01, 0x00, 0x02, 0x05, 0x05, 0x00, 0x03, 0x07, 0x01, 0x01
        /*0010*/ 	.byte	0x02, 0x03, 0x00, 0x00, 0x02, 0x06, 0x01, 0x00, 0x04, 0x0b, 0x08, 0x00, 0x09, 0x00, 0x00, 0x00
        /*0020*/ 	.byte	0x00, 0x00, 0x00, 0x00


//--------------------- .nv.info._Z30grouped_gemm_persistent_kernelPPKfS1_PPfPKiPK8TileInfoiii --------------------------
	.section	.nv.info._Z30grouped_gemm_persistent_kernelPPKfS1_PPfPKiPK8TileInfoiii,"",@"SHT_CUDA_INFO"
	.sectionflags	@""
	.align	4


	//----- nvinfo : EIATTR_CUDA_API_VERSION
	.align		4
        /*0000*/ 	.byte	0x04, 0x37
        /*0002*/ 	.short	(.L_13 - .L_12)
.L_12:
        /*0004*/ 	.word	0x00000082


	//----- nvinfo : EIATTR_KPARAM_INFO
	.align		4
.L_13:
        /*0008*/ 	.byte	0x04, 0x17
        /*000a*/ 	.short	(.L_15 - .L_14)
.L_14:
        /*000c*/ 	.word	0x00000000
        /*0010*/ 	.short	0x0007
        /*0012*/ 	.short	0x0030
        /*0014*/ 	.byte	0x00, 0xf0, 0x11, 0x00


	//----- nvinfo : EIATTR_KPARAM_INFO
	.align		4
.L_15:
        /*0018*/ 	.byte	0x04, 0x17
        /*001a*/ 	.short	(.L_17 - .L_16)
.L_16:
        /*001c*/ 	.word	0x00000000
        /*0020*/ 	.short	0x0006
        /*0022*/ 	.short	0x002c
        /*0024*/ 	.byte	0x00, 0xf0, 0x11, 0x00


	//----- nvinfo : EIATTR_KPARAM_INFO
	.align		4
.L_17:
        /*0028*/ 	.byte	0x04, 0x17
        /*002a*/ 	.short	(.L_19 - .L_18)
.L_18:
        /*002c*/ 	.word	0x00000000
        /*0030*/ 	.short	0x0005
        /*0032*/ 	.short	0x0028
        /*0034*/ 	.byte	0x00, 0xf0, 0x11, 0x00


	//----- nvinfo : EIATTR_KPARAM_INFO
	.align		4
.L_19:
        /*0038*/ 	.byte	0x04, 0x17
        /*003a*/ 	.short	(.L_21 - .L_20)
.L_20:
        /*003c*/ 	.word	0x00000000
        /*0040*/ 	.short	0x0004
        /*0042*/ 	.short	0x0020
        /*0044*/ 	.byte	0x00, 0xf5, 0x21, 0x00


	//----- nvinfo : EIATTR_KPARAM_INFO
	.align		4
.L_21:
        /*0048*/ 	.byte	0x04, 0x17
        /*004a*/ 	.short	(.L_23 - .L_22)
.L_22:
        /*004c*/ 	.word	0x00000000
        /*0050*/ 	.short	0x0003
        /*0052*/ 	.short	0x0018
        /*0054*/ 	.byte	0x00, 0xf5, 0x21, 0x00


	//----- nvinfo : EIATTR_KPARAM_INFO
	.align		4
.L_23:
        /*0058*/ 	.byte	0x04, 0x17
        /*005a*/ 	.short	(.L_25 - .L_24)
.L_24:
        /*005c*/ 	.word	0x00000000
        /*0060*/ 	.short	0x0002
        /*0062*/ 	.short	0x0010
        /*0064*/ 	.byte	0x00, 0xf5, 0x21, 0x00


	//----- nvinfo : EIATTR_KPARAM_INFO
	.align		4
.L_25:
        /*0068*/ 	.byte	0x04, 0x17
        /*006a*/ 	.short	(.L_27 - .L_26)
.L_26:
        /*006c*/ 	.word	0x00000000
        /*0070*/ 	.short	0x0001
        /*0072*/ 	.short	0x0008
        /*0074*/ 	.byte	0x00, 0xf5, 0x21, 0x00


	//----- nvinfo : EIATTR_KPARAM_INFO
	.align		4
.L_27:
        /*0078*/ 	.byte	0x04, 0x17
        /*007a*/ 	.short	(.L_29 - .L_28)
.L_28:
        /*007c*/ 	.word	0x00000000
        /*0080*/ 	.short	0x0000
        /*0082*/ 	.short	0x0000
        /*0084*/ 	.byte	0x00, 0xf5, 0x21, 0x00


	//----- nvinfo : EIATTR_SPARSE_MMA_MASK
	.align		4
.L_29:
        /*0088*/ 	.byte	0x03, 0x50
        /*008a*/ 	.short	0x0000


	//----- nvinfo : EIATTR_MAXREG_COUNT
	.align		4
        /*008c*/ 	.byte	0x03, 0x1b
        /*008e*/ 	.short	0x00ff


	//----- nvinfo : EIATTR_NUM_BARRIERS
	.align		4
        /*0090*/ 	.byte	0x02, 0x4c
        /*0092*/ 	.byte	0x01
	.zero		1


	//----- nvinfo : EIATTR_MERCURY_ISA_VERSION
	.align		4
        /*0094*/ 	.byte	0x03, 0x5f
        /*0096*/ 	.short	0x0101


	//----- nvinfo : EIATTR_VRC_CTA_INIT_COUNT
	.align		4
        /*0098*/ 	.byte	0x02, 0x4a
	.zero		1
	.zero		1


	//----- nvinfo : EIATTR_EXIT_INSTR_OFFSETS
	.align		4
        /*009c*/ 	.byte	0x04, 0x1c
        /*009e*/ 	.short	(.L_31 - .L_30)


	//   ....[0]....
.L_30:
        /*00a0*/ 	.word	0x00000040


	//   ....[1]....
        /*00a4*/ 	.word	0x000007d0


	//----- nvinfo : EIATTR_CRS_STACK_SIZE
	.align		4
.L_31:
        /*00a8*/ 	.byte	0x04, 0x1e
        /*00aa*/ 	.short	(.L_33 - .L_32)
.L_32:
        /*00ac*/ 	.word	0x00000000


	//----- nvinfo : EIATTR_CBANK_PARAM_SIZE
	.align		4
.L_33:
        /*00b0*/ 	.byte	0x03, 0x19
        /*00b2*/ 	.short	0x0034


	//----- nvinfo : EIATTR_PARAM_CBANK
	.align		4
        /*00b4*/ 	.byte	0x04, 0x0a
        /*00b6*/ 	.short	(.L_35 - .L_34)
	.align		4
.L_34:
        /*00b8*/ 	.word	index@(.nv.constant0._Z30grouped_gemm_persistent_kernelPPKfS1_PPfPKiPK8TileInfoiii)
        /*00bc*/ 	.short	0x0380
        /*00be*/ 	.short	0x0034


	//----- nvinfo : EIATTR_SW_WAR
	.align		4
.L_35:
        /*00c0*/ 	.byte	0x04, 0x36
        /*00c2*/ 	.short	(.L_37 - .L_36)
.L_36:
        /*00c4*/ 	.word	0x00000008
.L_37:


//--------------------- .nv.info._Z17tiled_gemm_kernelPKfS0_Pfiiiiiii --------------------------
	.section	.nv.info._Z17tiled_gemm_kernelPKfS0_Pfiiiiiii,"",@"SHT_CUDA_INFO"
	.sectionflags	@""
	.align	4


	//----- nvinfo : EIATTR_CUDA_API_VERSION
	.align		4
        /*0000*/ 	.byte	0x04, 0x37
        /*0002*/ 	.short	(.L_39 - .L_38)
.L_38:
        /*0004*/ 	.word	0x00000082


	//----- nvinfo : EIATTR_KPARAM_INFO
	.align		4
.L_39:
        /*0008*/ 	.byte	0x04, 0x17
        /*000a*/ 	.short	(.L_41 - .L_40)
.L_40:
        /*000c*/ 	.word	0x00000000
        /*0010*/ 	.short	0x0009
        /*0012*/ 	.short	0x0030
        /*0014*/ 	.byte	0x00, 0xf0, 0x11, 0x00


	//----- nvinfo : EIATTR_KPARAM_INFO
	.align		4
.L_41:
        /*0018*/ 	.byte	0x04, 0x17
        /*001a*/ 	.short	(.L_43 - .L_42)
.L_42:
        /*001c*/ 	.word	0x00000000
        /*0020*/ 	.short	0x0008
        /*0022*/ 	.short	0x002c
        /*0024*/ 	.byte	0x00, 0xf0, 0x11, 0x00


	//----- nvinfo : EIATTR_KPARAM_INFO
	.align		4
.L_43:
        /*0028*/ 	.byte	0x04, 0x17
        /*002a*/ 	.short	(.L_45 - .L_44)
.L_44:
        /*002c*/ 	.word	0x00000000
        /*0030*/ 	.short	0x0007
        /*0032*/ 	.short	0x0028
        /*0034*/ 	.byte	0x00, 0xf0, 0x11, 0x00


	//----- nvinfo : EIATTR_KPARAM_INFO
	.align		4
.L_45:
        /*0038*/ 	.byte	0x04, 0x17
        /*003a*/ 	.short	(.L_47 - .L_46)
.L_46:
        /*003c*/ 	.word	0x00000000
        /*0040*/ 	.short	0x0006
        /*0042*/ 	.short	0x0024
        /*0044*/ 	.byte	0x00, 0xf0, 0x11, 0x00


	//----- nvinfo : EIATTR_KPARAM_INFO
	.align		4
.L_47:
        /*0048*/ 	.byte	0x04, 0x17
        /*004a*/ 	.short	(.L_49 - .L_48)
.L_48:
        /*004c*/ 	.word	0x00000000
        /*0050*/ 	.short	0x0005
        /*0052*/ 	.short	0x0020
        /*0054*/ 	.byte	0x00, 0xf0, 0x11, 0x00


	//----- nvinfo : EIATTR_KPARAM_INFO
	.align		4
.L_49:
        /*0058*/ 	.byte	0x04, 0x17
        /*005a*/ 	.short	(.L_51 - .L_50)
.L_50:
        /*005c*/ 	.word	0x00000000
        /*0060*/ 	.short	0x0004
        /*0062*/ 	.short	0x001c
        /*0064*/ 	.byte	0x00, 0xf0, 0x11, 0x00


	//----- nvinfo : EIATTR_KPARAM_INFO
	.align		4
.L_51:
        /*0068*/ 	.byte	0x04, 0x17
        /*006a*/ 	.short	(.L_53 - .L_52)
.L_52:
        /*006c*/ 	.word	0x00000000
        /*0070*/ 	.short	0x0003
        /*0072*/ 	.short	0x0018
        /*0074*/ 	.byte	0x00, 0xf0, 0x11, 0x00


	//----- nvinfo : EIATTR_KPARAM_INFO
	.align		4
.L_53:
        /*0078*/ 	.byte	0x04, 0x17
        /*007a*/ 	.short	(.L_55 - .L_54)
.L_54:
        /*007c*/ 	.word	0x00000000
        /*0080*/ 	.short	0x0002
        /*0082*/ 	.short	0x0010
        /*0084*/ 	.byte	0x00, 0xf5, 0x21, 0x00


	//----- nvinfo : EIATTR_KPARAM_INFO
	.align		4
.L_55:
        /*0088*/ 	.byte	0x04, 0x17
        /*008a*/ 	.short	(.L_57 - .L_56)
.L_56:
        /*008c*/ 	.word	0x00000000
        /*0090*/ 	.short	0x0001
        /*0092*/ 	.short	0x0008
        /*0094*/ 	.byte	0x00, 0xf5, 0x21, 0x00


	//----- nvinfo : EIATTR_KPARAM_INFO
	.align		4
.L_57:
        /*0098*/ 	.byte	0x04, 0x17
        /*009a*/ 	.short	(.L_59 - .L_58)
.L_58:
        /*009c*/ 	.word	0x00000000
        /*00a0*/ 	.short	0x0000
        /*00a2*/ 	.short	0x0000
        /*00a4*/ 	.byte	0x00, 0xf5, 0x21, 0x00


	//----- nvinfo : EIATTR_SPARSE_MMA_MASK
	.align		4
.L_59:
        /*00a8*/ 	.byte	0x03, 0x50
        /*00aa*/ 	.short	0x0000


	//----- nvinfo : EIATTR_MAXREG_COUNT
	.align		4
        /*00ac*/ 	.byte	0x03, 0x1b
        /*00ae*/ 	.short	0x00ff


	//----- nvinfo : EIATTR_NUM_BARRIERS
	.align		4
        /*00b0*/ 	.byte	0x02, 0x4c
        /*00b2*/ 	.byte	0x01
	.zero		1


	//----- nvinfo : EIATTR_MERCURY_ISA_VERSION
	.align		4
        /*00b4*/ 	.byte	0x03, 0x5f
        /*00b6*/ 	.short	0x0101


	//----- nvinfo : EIATTR_VRC_CTA_INIT_COUNT
	.align		4
        /*00b8*/ 	.byte	0x02, 0x4a
	.zero		1
	.zero		1


	//----- nvinfo : EIATTR_EXIT_INSTR_OFFSETS
	.align		4
        /*00bc*/ 	.byte	0x04, 0x1c
        /*00be*/ 	.short	(.L_61 - .L_60)


	//   ....[0]....
.L_60:
        /*00c0*/ 	.word	0x000038f0


	//   ....[1]....
        /*00c4*/ 	.word	0x00003920


	//----- nvinfo : EIATTR_CRS_STACK_SIZE
	.align		4
.L_61:
        /*00c8*/ 	.byte	0x04, 0x1e
        /*00ca*/ 	.short	(.L_63 - .L_62)
.L_62:
        /*00cc*/ 	.word	0x00000000


	//----- nvinfo : EIATTR_CBANK_PARAM_SIZE
	.align		4
.L_63:
        /*00d0*/ 	.byte	0x03, 0x19
        /*00d2*/ 	.short	0x0034


	//----- nvinfo : EIATTR_PARAM_CBANK
	.align		4
        /*00d4*/ 	.byte	0x04, 0x0a
        /*00d6*/ 	.short	(.L_65 - .L_64)
	.align		4
.L_64:
        /*00d8*/ 	.word	index@(.nv.constant0._Z17tiled_gemm_kernelPKfS0_Pfiiiiiii)
        /*00dc*/ 	.short	0x0380
        /*00de*/ 	.short	0x0034


	//----- nvinfo : EIATTR_SW_WAR
	.align		4
.L_65:
        /*00e0*/ 	.byte	0x04, 0x36
        /*00e2*/ 	.short	(.L_67 - .L_66)
.L_66:
        /*00e4*/ 	.word	0x00000008
.L_67:


//--------------------- .nv.callgraph             --------------------------
	.section	.nv.callgraph,"",@"SHT_CUDA_CALLGRAPH"
	.align	4
	.sectionentsize	8
	.align		4
        /*0000*/ 	.word	0x00000000
	.align		4
        /*0004*/ 	.word	0xffffffff
	.align		4
        /*0008*/ 	.word	0x00000000
	.align		4
        /*000c*/ 	.word	0xfffffffe
	.align		4
        /*0010*/ 	.word	0x00000000
	.align		4
        /*0014*/ 	.word	0xfffffffd
	.align		4
        /*0018*/ 	.word	0x00000000
	.align		4
        /*001c*/ 	.word	0xfffffffc


//--------------------- .text._Z30grouped_gemm_persistent_kernelPPKfS1_PPfPKiPK8TileInfoiii --------------------------
	.section	.text._Z30grouped_gemm_persistent_kernelPPKfS1_PPfPKiPK8TileInfoiii,"ax",@progbits
	.align	128
        .global         _Z30grouped_gemm_persistent_kernelPPKfS1_PPfPKiPK8TileInfoiii
        .type           _Z30grouped_gemm_persistent_kernelPPKfS1_PPfPKiPK8TileInfoiii,@function
        .size           _Z30grouped_gemm_persistent_kernelPPKfS1_PPfPKiPK8TileInfoiii,(.L_x_41 - _Z30grouped_gemm_persistent_kernelPPKfS1_PPfPKiPK8TileInfoiii)
        .other          _Z30grouped_gemm_persistent_kernelPPKfS1_PPfPKiPK8TileInfoiii,@"STO_CUDA_ENTRY STV_DEFAULT"
_Z30grouped_gemm_persistent_kernelPPKfS1_PPfPKiPK8TileInfoiii:
.text._Z30grouped_gemm_persistent_kernelPPKfS1_PPfPKiPK8TileInfoiii:
[----:B------:R-:W-:Y:S08]  /*0000*/  LDC R1, c[0x0][0x37c] ;  /* 0x0000df00ff017b82 */ /* 0x000ff00000000800 */
[----:B------:R-:W0:Y:S08]  /*0010*/  S2UR UR8, SR_CTAID.X ;  /* 0x00000000000879c3 */ /* 0x000e300000002500 */
[----:B------:R-:W0:Y:S02]  /*0020*/  LDC R0, c[0x0][0x3b0] ;  /* 0x0000ec00ff007b82 */ /* 0x000e240000000800 */
[----:B0-----:R-:W-:-:S13]  /*0030*/  ISETP.LE.AND P0, PT, R0, UR8, PT ;  /* 0x0000000800007c0c */ /* 0x001fda000bf03270 */
[----:B------:R-:W-:Y:S05]  /*0040*/  @P0 EXIT ;  /* 0x000000000000094d */ /* 0x000fea0003800000 */
[----:B------:R-:W0:Y:S01]  /*0050*/  LDCU.64 UR6, c[0x0][0x3a8] ;  /* 0x00007500ff0677ac */ /* 0x000e220008000a00 */
[----:B------:R-:W1:Y:S01]  /*0060*/  S2R R14, SR_TID.X ;  /* 0x00000000000e7919 */ /* 0x000e620000002100 */
[----:B------:R-:W-:Y:S01]  /*0070*/  IMAD.U32 R17, RZ, RZ, UR8 ;  /* 0x00000008ff117e24 */ /* 0x000fe2000f8e00ff */
[----:B------:R-:W2:Y:S01]  /*0080*/  LDCU.64 UR10, c[0x0][0x358] ;  /* 0x00006b00ff0a77ac */ /* 0x000ea20008000a00 */
[----:B0-----:R-:W-:-:S04]  /*0090*/  UIADD3 UR4, UPT, UPT, UR6, 0xf, URZ ;  /* 0x0000000f06047890 */ /* 0x001fc8000fffe0ff */
[----:B------:R-:W-:-:S04]  /*00a0*/  USHF.R.S32.HI UR5, URZ, 0x1f, UR4 ;  /* 0x0000001fff057899 */ /* 0x000fc80008011404 */
[----:B------:R-:W-:Y:S02]  /*00b0*/  ULEA.HI UR5, UR5, UR4, URZ, 0x4 ;  /* 0x0000000405057291 */ /* 0x000fe4000f8f20ff */
[----:B------:R-:W-:Y:S02]  /*00c0*/  USHF.L.U32 UR4, UR7, 0x4, URZ ;  /* 0x0000000407047899 */ /* 0x000fe400080006ff */
[----:B------:R-:W-:Y:S01]  /*00d0*/  USHF.R.S32.HI UR5, URZ, 0x4, UR5 ;  /* 0x00000004ff057899 */ /* 0x000fe20008011405 */
[----:B-1----:R-:W-:-:S03]  /*00e0*/  LOP3.LUT R16, R14, 0xf, RZ, 0xc0, !PT ;  /* 0x0000000f0e107812 */ /* 0x002fc600078ec0ff */
[----:B------:R-:W-:Y:S01]  /*00f0*/  UISETP.LT.AND UP0, UPT, UR5, 0x1, UPT ;  /* 0x000000010500788c */ /* 0x000fe2000bf01270 */
[----:B------:R-:W-:-:S03]  /*0100*/  SHF.R.U32.HI R14, RZ, 0x4, R14 ;  /* 0x00000004ff0e7819 */ /* 0x000fc6000001160e */
[----:B--2---:R-:W-:-:S12]  /*0110*/  USEL UR5, UR5, 0x1, !UP0 ;  /* 0x0000000105057887 */ /* 0x004fd8000c000000 */
.L_x_13:
[----:B0-----:R-:W0:Y:S08]  /*0120*/  LDC.64 R10, c[0x0][0x3a0] ;  /* 0x0000e800ff0a7b82 */ /* 0x001e300000000a00 */
[----:B------:R-:W1:Y:S08]  /*0130*/  LDC.64 R18, c[0x0][0x398] ;  /* 0x0000e600ff127b82 */ /* 0x000e700000000a00 */
[----:B------:R-:W2:Y:S01]  /*0140*/  LDC R8, c[0x0][0x3ac] ;  /* 0x0000eb00ff087b82 */ /* 0x000ea20000000800 */
[----:B0-----:R-:W-:-:S07]  /*0150*/  IMAD.WIDE R10, R17, 0x14, R10 ;  /* 0x00000014110a7825 */ /* 0x001fce00078e020a */
[----:B------:R-:W0:Y:S01]  /*0160*/  LDC.64 R4, c[0x0][0x380] ;  /* 0x0000e000ff047b82 */ /* 0x000e220000000a00 */
[----:B------:R-:W1:Y:S04]  /*0170*/  LDG.E.CONSTANT R9, desc[UR10][R10.64] ;  /* 0x0000000a0a097981 */ /* 0x000e68000c1e9900 */
[----:B------:R-:W3:Y:S03]  /*0180*/  LDG.E.CONSTANT R15, desc[UR10][R10.64+0x4] ;  /* 0x0000040a0a0f7981 */ /* 0x000ee6000c1e9900 */
[----:B------:R-:W4:Y:S01]  /*0190*/  LDC.64 R6, c[0x0][0x388] ;  /* 0x0000e200ff067b82 */ /* 0x000f220000000a00 */
[----:B------:R-:W2:Y:S07]  /*01a0*/  LDG.E.CONSTANT R13, desc[UR10][R10.64+0x8] ;  /* 0x0000080a0a0d7981 */ /* 0x000eae000c1e9900 */
[----:B------:R-:W5:Y:S01]  /*01b0*/  LDC.64 R2, c[0x0][0x390] ;  /* 0x0000e400ff027b82 */ /* 0x000f620000000a00 */
[----:B-1----:R-:W-:-:S05]  /*01c0*/  IMAD.WIDE R18, R9, 0x4, R18 ;  /* 0x0000000409127825 */ /* 0x002fca00078e0212 */
[----:B------:R-:W3:Y:S01]  /*01d0*/  LDG.E.CONSTANT R12, desc[UR10][R18.64] ;  /* 0x0000000a120c7981 */ /* 0x000ee2000c1e9900 */
[----:B--2---:R-:W-:Y:S02]  /*01e0*/  IMAD R0, R13, -0x80, R8 ;  /* 0xffffff800d007824 */ /* 0x004fe400078e0208 */
[----:B0-----:R-:W-:-:S04]  /*01f0*/  IMAD.WIDE R4, R9, 0x8, R4 ;  /* 0x0000000809047825 */ /* 0x001fc800078e0204 */
[----:B----4-:R-:W-:-:S04]  /*0200*/  IMAD.WIDE R6, R9, 0x8, R6 ;  /* 0x0000000809067825 */ /* 0x010fc800078e0206 */
[----:B-----5:R-:W-:-:S04]  /*0210*/  IMAD.WIDE R2, R9, 0x8, R2 ;  /* 0x0000000809027825 */ /* 0x020fc800078e0202 */
[----:B---3--:R-:W-:-:S05]  /*0220*/  IMAD R21, R15, -0x80, R12 ;  /* 0xffffff800f157824 */ /* 0x008fca00078e020c */
[----:B------:R-:W-:-:S04]  /*0230*/  VIMNMX R20, PT, PT, R21, R0, PT ;  /* 0x0000000015147248 */ /* 0x000fc80003fe0100 */
[----:B------:R-:W-:-:S13]  /*0240*/  ISETP.GE.AND P0, PT, R20, 0x1, PT ;  /* 0x000000011400780c */ /* 0x000fda0003f06270 */
[----:B------:R-:W-:Y:S05]  /*0250*/  @!P0 BRA `(.L_x_0) ;  /* 0x0000000400488947 */ /* 0x000fea0003800000 */
[----:B------:R-:W5:Y:S01]  /*0260*/  LDG.E.64.CONSTANT R2, desc[UR10][R2.64] ;  /* 0x0000000a02027981 */ /* 0x000f62000c1e9b00 */
[----:B------:R-:W0:Y:S01]  /*0270*/  LDCU UR6, c[0x0][0x3a8] ;  /* 0x00007500ff0677ac */ /* 0x000e220008000800 */
[----:B------:R-:W-:Y:S01]  /*0280*/  VIMNMX R21, PT, PT, R21, 0x80, PT ;  /* 0x0000008015157848 */ /* 0x000fe20003fe0100 */
[----:B------:R-:W-:Y:S01]  /*0290*/  IMAD.MOV.U32 R19, RZ, RZ, RZ ;  /* 0x000000ffff137224 */ /* 0x000fe200078e00ff */
[----:B0-----:R-:W-:-:S09]  /*02a0*/  UISETP.GE.AND UP0, UPT, UR6, 0x1, UPT ;  /* 0x000000010600788c */ /* 0x001fd2000bf06270 */
[----:B------:R-:W-:Y:S05]  /*02b0*/  BRA.U !UP0, `(.L_x_1) ;  /* 0x00000001089c7547 */ /* 0x000fea000b800000 */
[----:B------:R-:W5:Y:S04]  /*02c0*/  LDG.E.64.CONSTANT R4, desc[UR10][R4.64] ;  /* 0x0000000a04047981 */ /* 0x000f68000c1e9b00 */
[----:B------:R-:W5:Y:S01]  /*02d0*/  LDG.E.64.CONSTANT R6, desc[UR10][R6.64] ;  /* 0x0000000a06067981 */ /* 0x000f62000c1e9b00 */
[----:B------:R-:W-:Y:S01]  /*02e0*/  LEA R23, R13, R16, 0x7 ;  /* 0x000000100d177211 */ /* 0x000fe200078e38ff */
[----:B------:R-:W-:Y:S01]  /*02f0*/  IMAD R25, R15, 0x80, R14 ;  /* 0x000000800f197824 */ /* 0x000fe200078e020e */
[----:B------:R-:W-:Y:S02]  /*0300*/  CS2R R18, SRZ ;  /* 0x0000000000127805 */ /* 0x000fe4000001ff00 */
[----:B------:R-:W-:-:S04]  /*0310*/  ISETP.GE.AND P0, PT, R23, R8, PT ;  /* 0x000000081700720c */ /* 0x000fc80003f06270 */
[----:B------:R-:W-:-:S04]  /*0320*/  ISETP.LT.AND P0, PT, R25, R12, !P0 ;  /* 0x0000000c1900720c */ /* 0x000fc80004701270 */
[----:B------:R-:W-:-:S04]  /*0330*/  ISETP.LT.AND P0, PT, R14, R21, P0 ;  /* 0x000000150e00720c */ /* 0x000fc80000701270 */
[----:B------:R-:W-:-:S13]  /*0340*/  ISETP.GT.AND P0, PT, R0, R16, P0 ;  /* 0x000000100000720c */ /* 0x000fda0000704270 */
.L_x_5:
[----:B------:R-:W-:Y:S06]  /*0350*/  BAR.SYNC.DEFER_BLOCKING 0x0 ;  /* 0x0000000000007b1d */ /* 0x000fec0000010000 */
[----:B------:R-:W-:Y:S04]  /*0360*/  BSSY.RECONVERGENT B0, `(.L_x_2) ;  /* 0x0000018000007945 */ /* 0x000fe80003800200 */
[----:B------:R-:W-:Y:S05]  /*0370*/  @!P0 BRA `(.L_x_3) ;  /* 0x0000000000588947 */ /* 0x000fea0003800000 */
[----:B------:R-:W0:Y:S01]  /*0380*/  LDCU UR6, c[0x0][0x3a8] ;  /* 0x00007500ff0677ac */ /* 0x000e220008000800 */
[----:B------:R-:W-:-:S05]  /*0390*/  IMAD.SHL.U32 R8, R18, 0x10, RZ ;  /* 0x0000001012087824 */ /* 0x000fca00078e00ff */
[----:B0-----:R-:W-:-:S13]  /*03a0*/  ISETP.GE.AND P1, PT, R8, UR6, PT ;  /* 0x0000000608007c0c */ /* 0x001fda000bf26270 */
[----:B------:R-:W-:Y:S05]  /*03b0*/  @P1 BRA `(.L_x_3) ;  /* 0x0000000000481947 */ /* 0x000fea0003800000 */
[----:B------:R-:W-:Y:S01]  /*03c0*/  MOV R20, R8 ;  /* 0x0000000800147202 */ /* 0x000fe20000000f00 */
[----:B------:R-:W-:Y:S01]  /*03d0*/  IMAD R27, R18, UR4, R23 ;  /* 0x00000004121b7c24 */ /* 0x000fe2000f8e0217 */
[----:B------:R-:W0:Y:S01]  /*03e0*/  LDCU UR7, c[0x0][0x3ac] ;  /* 0x00007580ff0777ac */ /* 0x000e220008000800 */
[----:B------:R-:W-:Y:S02]  /*03f0*/  IMAD.MOV.U32 R22, RZ, RZ, 0x1 ;  /* 0x00000001ff167424 */ /* 0x000fe400078e00ff */
[----:B------:R-:W-:-:S07]  /*0400*/  IMAD R29, R25, UR6, R20 ;  /* 0x00000006191d7c24 */ /* 0x000fce000f8e0214 */
.L_x_4:
[----:B-----5:R-:W-:-:S04]  /*0410*/  IMAD.WIDE R8, R29, 0x4, R4 ;  /* 0x000000041d087825 */ /* 0x020fc800078e0204 */
[----:B------:R-:W-:Y:S02]  /*0420*/  IMAD.WIDE R10, R27, 0x4, R6 ;  /* 0x000000041b0a7825 */ /* 0x000fe400078e0206 */
[----:B------:R-:W2:Y:S04]  /*0430*/  LD.E R8, desc[UR10][R8.64] ;  /* 0x0000000a08087980 */ /* 0x000ea8000c101900 */
[----:B------:R-:W2:Y:S01]  /*0440*/  LD.E R10, desc[UR10][R10.64] ;  /* 0x0000000a0a0a7980 */ /* 0x000ea2000c101900 */
[----:B------:R-:W-:Y:S01]  /*0450*/  VIADD R20, R20, 0x1 ;  /* 0x0000000114147836 */ /* 0x000fe20000000000 */
[----:B------:R-:W-:Y:S01]  /*0460*/  IADD3 R24, PT, PT, R22, -0x1, RZ ;  /* 0xffffffff16187810 */ /* 0x000fe20007ffe0ff */
[----:B------:R-:W-:Y:S01]  /*0470*/  VIADD R29, R29, 0x1 ;  /* 0x000000011d1d7836 */ /* 0x000fe20000000000 */
[----:B0-----:R-:W-:-:S02]  /*0480*/  IADD3 R27, PT, PT, R27, UR7, RZ ;  /* 0x000000071b1b7c10 */ /* 0x001fc4000fffe0ff */
[----:B------:R-:W-:Y:S02]  /*0490*/  ISETP.GE.U32.AND P1, PT, R24, 0xf, PT ;  /* 0x0000000f1800780c */ /* 0x000fe40003f26070 */
[----:B------:R-:W-:Y:S02]  /*04a0*/  ISETP.LT.AND P2, PT, R20, UR6, PT ;  /* 0x0000000614007c0c */ /* 0x000fe4000bf41270 */
[----:B------:R-:W-:Y:S01]  /*04b0*/  IADD3 R22, PT, PT, R22, 0x1, RZ ;  /* 0x0000000116167810 */ /* 0x000fe20007ffe0ff */
[----:B--2---:R-:W-:-:S10]  /*04c0*/  FFMA R19, R8, R10, R19 ;  /* 0x0000000a08137223 */ /* 0x004fd40000000013 */
[----:B------:R-:W-:Y:S05]  /*04d0*/  @!P1 BRA P2, `(.L_x_4) ;  /* 0xfffffffc00cc9947 */ /* 0x000fea000103ffff */
.L_x_3:
[----:B------:R-:W-:Y:S05]  /*04e0*/  BSYNC.RECONVERGENT B0 ;  /* 0x0000000000007941 */ /* 0x000fea0003800200 */
.L_x_2:
[----:B------:R-:W-:Y:S01]  /*04f0*/  VIADD R18, R18, 0x1 ;  /* 0x0000000112127836 */ /* 0x000fe20000000000 */
[----:B------:R-:W-:Y:S04]  /*0500*/  BAR.SYNC.DEFER_BLOCKING 0x0 ;  /* 0x0000000000007b1d */ /* 0x000fe80000010000 */
[----:B------:R-:W-:-:S13]  /*0510*/  ISETP.NE.AND P1, PT, R18, UR5, PT ;  /* 0x0000000512007c0c */ /* 0x000fda000bf25270 */
[----:B------:R-:W-:Y:S05]  /*0520*/  @P1 BRA `(.L_x_5) ;  /* 0xfffffffc00881947 */ /* 0x000fea000383ffff */
.L_x_1:
[----:B------:R-:W0:Y:S01]  /*0530*/  LDCU UR6, c[0x0][0x3ac] ;  /* 0x00007580ff0677ac */ /* 0x000e220008000800 */
[----:B-----5:R-:W-:Y:S01]  /*0540*/  LEA R4, R13, R16, 0x7 ;  /* 0x000000100d047211 */ /* 0x020fe200078e38ff */
[----:B------:R-:W-:Y:S01]  /*0550*/  IMAD R5, R15, 0x80, R14 ;  /* 0x000000800f057824 */ /* 0x000fe200078e020e */
[----:B------:R-:W-:Y:S02]  /*0560*/  BSSY.RECONVERGENT B0, `(.L_x_0) ;  /* 0x0000021000007945 */ /* 0x000fe40003800200 */
[----:B0-----:R-:W-:-:S04]  /*0570*/  ISETP.GE.AND P0, PT, R4, UR6, PT ;  /* 0x0000000604007c0c */ /* 0x001fc8000bf06270 */
[----:B------:R-:W-:-:S04]  /*0580*/  ISETP.GE.OR P0, PT, R5, R12, P0 ;  /* 0x0000000c0500720c */ /* 0x000fc80000706670 */
[----:B------:R-:W-:-:S04]  /*0590*/  ISETP.GE.OR P0, PT, R14, R21, P0 ;  /* 0x000000150e00720c */ /* 0x000fc80000706670 */
[----:B------:R-:W-:-:S13]  /*05a0*/  ISETP.LE.OR P0, PT, R0, R16, P0 ;  /* 0x000000100000720c */ /* 0x000fda0000703670 */
[----:B------:R-:W-:Y:S05]  /*05b0*/  @P0 BRA `(.L_x_6) ;  /* 0x00000000006c0947 */ /* 0x000fea0003800000 */
[----:B------:R-:W-:-:S04]  /*05c0*/  IMAD R5, R5, UR6, R4 ;  /* 0x0000000605057c24 */ /* 0x000fc8000f8e0204 */
[----:B------:R-:W-:-:S05]  /*05d0*/  IMAD.WIDE R2, R5, 0x4, R2 ;  /* 0x0000000405027825 */ /* 0x000fca00078e0202 */
[----:B------:R0:W-:Y:S02]  /*05e0*/  ATOM.E.ADD.F32.FTZ.RN.STRONG.GPU P0, RZ, desc[UR10][R2.64], R19 ;  /* 0x8000001302ff79a2 */ /* 0x0001e4000c10f30a */
[----:B0-----:R-:W-:Y:S05]  /*05f0*/  @P0 BRA `(.L_x_6) ;  /* 0x00000000005c0947 */ /* 0x001fea0003800000 */
[----:B------:R-:W0:Y:S02]  /*0600*/  QSPC.E.S P0, RZ, [R2] ;  /* 0x0000000002ff73aa */ /* 0x000e240000000500 */
[----:B0-----:R-:W-:Y:S05]  /*0610*/  @!P0 BRA `(.L_x_7) ;  /* 0x0000000000208947 */ /* 0x001fea0003800000 */
[----:B------:R-:W-:Y:S01]  /*0620*/  BSSY.RECONVERGENT B1, `(.L_x_8) ;  /* 0x0000006000017945 */ /* 0x000fe20003800200 */
[----:B------:R-:W-:-:S07]  /*0630*/  MOV R0, R2 ;  /* 0x0000000200007202 */ /* 0x000fce0000000f00 */
.L_x_9:
[----:B------:R-:W0:Y:S02]  /*0640*/  LDS R2, [R0] ;  /* 0x0000000000027984 */ /* 0x000e240000000800 */
[----:B0-----:R-:W-:-:S05]  /*0650*/  FADD R3, R19, R2 ;  /* 0x0000000213037221 */ /* 0x001fca0000000000 */
[----:B------:R-:W0:Y:S02]  /*0660*/  ATOMS.CAST.SPIN P0, [R0], R2, R3 ;  /* 0x000000020000758d */ /* 0x000e240001800003 */
[----:B0-----:R-:W-:Y:S05]  /*0670*/  @!P0 BRA `(.L_x_9) ;  /* 0xfffffffc00f08947 */ /* 0x001fea000383ffff */
[----:B------:R-:W-:Y:S05]  /*0680*/  BSYNC.RECONVERGENT B1 ;  /* 0x0000000000017941 */ /* 0x000fea0003800200 */
.L_x_8:
[----:B------:R-:W-:Y:S05]  /*0690*/  BRA `(.L_x_6) ;  /* 0x0000000000347947 */ /* 0x000fea0003800000 */
.L_x_7:
[----:B------:R-:W0:Y:S02]  /*06a0*/  QSPC.E.D P0, RZ, [R2] ;  /* 0x0000000002ff73aa */ /* 0x000e240000000700 */
[----:B0-----:R-:W-:Y:S05]  /*06b0*/  @!P0 BRA `(.L_x_10) ;  /* 0x0000000000208947 */ /* 0x001fea0003800000 */
[----:B------:R-:W-:Y:S01]  /*06c0*/  BSSY.RECONVERGENT B1, `(.L_x_11) ;  /* 0x0000006000017945 */ /* 0x000fe20003800200 */
.L_x_12:
[----:B------:R-:W2:Y:S02]  /*06d0*/  LD.E R4, [R2] ;  /* 0x0000000002047980 */ /* 0x000ea40000100900 */
[----:B--2---:R-:W-:-:S06]  /*06e0*/  FADD R5, R19, R4 ;  /* 0x0000000413057221 */ /* 0x004fcc0000000000 */
[----:B------:R-:W2:Y:S02]  /*06f0*/  ATOM.E.CAST.SPIN PT, R5, [R2], R4, R5 ;  /* 0x000000040205738b */ /* 0x000ea400019e0105 */
[----:B--2---:R-:W-:-:S13]  /*0700*/  ISETP.EQ.U32.AND P0, PT, R5, 0x1, PT ;  /* 0x000000010500780c */ /* 0x004fda0003f02070 */
[----:B------:R-:W-:Y:S05]  /*0710*/  @!P0 BRA `(.L_x_12) ;  /* 0xfffffffc00ec8947 */ /* 0x000fea000383ffff */
[----:B------:R-:W-:Y:S05]  /*0720*/  BSYNC.RECONVERGENT B1 ;  /* 0x0000000000017941 */ /* 0x000fea0003800200 */
.L_x_11:
[----:B------:R-:W-:Y:S05]  /*0730*/  BRA `(.L_x_6) ;  /* 0x00000000000c7947 */ /* 0x000fea0003800000 */
.L_x_10:
[----:B------:R-:W2:Y:S02]  /*0740*/  LD.E R0, desc[UR10][R2.64] ;  /* 0x0000000a02007980 */ /* 0x000ea4000c101900 */
[----:B--2---:R-:W-:-:S05]  /*0750*/  FADD R19, R19, R0 ;  /* 0x0000000013137221 */ /* 0x004fca0000000000 */
[----:B------:R0:W-:Y:S02]  /*0760*/  ST.E desc[UR10][R2.64], R19 ;  /* 0x0000001302007985 */ /* 0x0001e4000c10190a */
.L_x_6:
[----:B------:R-:W-:Y:S05]  /*0770*/  BSYNC.RECONVERGENT B0 ;  /* 0x0000000000007941 */ /* 0x000fea0003800200 */
.L_x_0:
[----:B------:R-:W1:Y:S01]  /*0780*/  LDC R0, c[0x0][0x370] ;  /* 0x0000dc00ff007b82 */ /* 0x000e620000000800 */
[----:B------:R-:W2:Y:S01]  /*0790*/  LDCU UR6, c[0x0][0x3b0] ;  /* 0x00007600ff0677ac */ /* 0x000ea20008000800 */
[----:B-1----:R-:W-:-:S04]  /*07a0*/  IADD3 R17, PT, PT, R0, R17, RZ ;  /* 0x0000001100117210 */ /* 0x002fc80007ffe0ff */
[----:B--2---:R-:W-:-:S13]  /*07b0*/  ISETP.GE.AND P0, PT, R17, UR6, PT ;  /* 0x0000000611007c0c */ /* 0x004fda000bf06270 */
[----:B------:R-:W-:Y:S05]  /*07c0*/  @!P0 BRA `(.L_x_13) ;  /* 0xfffffff800548947 */ /* 0x000fea000383ffff */
[----:B------:R-:W-:Y:S05]  /*07d0*/  EXIT ;  /* 0x000000000000794d */ /* 0x000fea0003800000 */
.L_x_14:
[----:B------:R-:W-:-:S00]  /*07e0*/  BRA `(.L_x_14) ;  /* 0xfffffffc00fc7947 */ /* 0x000fc0000383ffff */
[----:B------:R-:W-:-:S00]  /*07f0*/  NOP ;  /* 0x0000000000007918 */ /* 0x000fc00000000000 */
        /* <DEDUP_REMOVED lines=8> */
.L_x_41:


//--------------------- .text._Z17tiled_gemm_kernelPKfS0_Pfiiiiiii --------------------------
	.section	.text._Z17tiled_gemm_kernelPKfS0_Pfiiiiiii,"ax",@progbits
	.align	128
        .global         _Z17tiled_gemm_kernelPKfS0_Pfiiiiiii
        .type           _Z17tiled_gemm_kernelPKfS0_Pfiiiiiii,@function
        .size           _Z17tiled_gemm_kernelPKfS0_Pfiiiiiii,(.L_x_42 - _Z17tiled_gemm_kernelPKfS0_Pfiiiiiii)
        .other          _Z17tiled_gemm_kernelPKfS0_Pfiiiiiii,@"STO_CUDA_ENTRY STV_DEFAULT"
_Z17tiled_gemm_kernelPKfS0_Pfiiiiiii:
.text._Z17tiled_gemm_kernelPKfS0_Pfiiiiiii:
[----:B------:R-:W0:Y:S01]  /*0000*/  LDC R1, c[0x0][0x37c] ;  /* 0x0000df00ff017b82 */ /* 0x000e220000000800 */
[----:B------:R-:W1:Y:S01]  /*0010*/  S2R R0, SR_TID.X ;  /* 0x0000000000007919 */ /* 0x000e620000002100 */
[----:B------:R-:W2:Y:S01]  /*0020*/  LDCU UR4, c[0x0][0x39c] ;  /* 0x00007380ff0477ac */ /* 0x000ea20008000800 */
[----:B0-----:R-:W-:Y:S01]  /*0030*/  VIADD R1, R1, 0xffffff00 ;  /* 0xffffff0001017836 */ /* 0x001fe20000000000 */
[----:B------:R-:W0:Y:S04]  /*0040*/  LDCU.64 UR8, c[0x0][0x358] ;  /* 0x00006b00ff0877ac */ /* 0x000e280008000a00 */
[----:B------:R3:W-:Y:S04]  /*0050*/  STL.128 [R1], RZ ;  /* 0x000000ff01007387 */ /* 0x0007e80000100c00 */
[----:B------:R3:W-:Y:S04]  /*0060*/  STL.128 [R1+0x10], RZ ;  /* 0x000010ff01007387 */ /* 0x0007e80000100c00 */
[----:B------:R3:W-:Y:S04]  /*0070*/  STL.128 [R1+0x20], RZ ;  /* 0x000020ff01007387 */ /* 0x0007e80000100c00 */
[----:B------:R3:W-:Y:S01]  /*0080*/  STL.128 [R1+0x30], RZ ;  /* 0x000030ff01007387 */ /* 0x0007e20000100c00 */
[----:B--2---:R-:W-:-:S03]  /*0090*/  UISETP.GE.AND UP0, UPT, UR4, 0x1, UPT ;  /* 0x000000010400788c */ /* 0x004fc6000bf06270 */
[----:B------:R3:W-:Y:S04]  /*00a0*/  STL.128 [R1+0x40], RZ ;  /* 0x000040ff01007387 */ /* 0x0007e80000100c00 */
[----:B------:R3:W-:Y:S04]  /*00b0*/  STL.128 [R1+0x50], RZ ;  /* 0x000050ff01007387 */ /* 0x0007e80000100c00 */
[----:B------:R3:W-:Y:S01]  /*00c0*/  STL.128 [R1+0x60], RZ ;  /* 0x000060ff01007387 */ /* 0x0007e20000100c00 */
[----:B-1----:R-:W-:Y:S02]  /*00d0*/  LOP3.LUT R24, R0, 0xf, RZ, 0xc0, !PT ;  /* 0x0000000f00187812 */ /* 0x002fe400078ec0ff */
[----:B------:R-:W-:Y:S01]  /*00e0*/  SHF.R.U32.HI R22, RZ, 0x4, R0 ;  /* 0x00000004ff167819 */ /* 0x000fe20000011600 */
[----:B------:R3:W-:Y:S04]  /*00f0*/  STL.128 [R1+0x70], RZ ;  /* 0x000070ff01007387 */ /* 0x0007e80000100c00 */
[----:B------:R3:W-:Y:S04]  /*0100*/  STL.128 [R1+0x80], RZ ;  /* 0x000080ff01007387 */ /* 0x0007e80000100c00 */
[----:B------:R3:W-:Y:S04]  /*0110*/  STL.128 [R1+0x90], RZ ;  /* 0x000090ff01007387 */ /* 0x0007e80000100c00 */
[----:B------:R3:W-:Y:S04]  /*0120*/  STL.128 [R1+0xa0], RZ ;  /* 0x0000a0ff01007387 */ /* 0x0007e80000100c00 */
[----:B------:R3:W-:Y:S04]  /*0130*/  STL.128 [R1+0xb0], RZ ;  /* 0x0000b0ff01007387 */ /* 0x0007e80000100c00 */
[----:B------:R3:W-:Y:S04]  /*0140*/  STL.128 [R1+0xc0], RZ ;  /* 0x0000c0ff01007387 */ /* 0x0007e80000100c00 */
[----:B------:R3:W-:Y:S04]  /*0150*/  STL.128 [R1+0xd0], RZ ;  /* 0x0000d0ff01007387 */ /* 0x0007e80000100c00 */
[----:B------:R3:W-:Y:S04]  /*0160*/  STL.128 [R1+0xe0], RZ ;  /* 0x0000e0ff01007387 */ /* 0x0007e80000100c00 */
[----:B------:R3:W-:Y:S01]  /*0170*/  STL.128 [R1+0xf0], RZ ;  /* 0x0000f0ff01007387 */ /* 0x0007e20000100c00 */
[----:B0-----:R-:W-:Y:S05]  /*0180*/  BRA.U !UP0, `(.L_x_15) ;  /* 0x0000001908c07547 */ /* 0x001fea000b800000 */
[----:B------:R-:W0:Y:S01]  /*0190*/  S2UR UR6, SR_CgaCtaId ;  /* 0x00000000000679c3 */ /* 0x000e220000008800 */
[----:B------:R-:W1:Y:S01]  /*01a0*/  LDCU UR5, c[0x0][0x3b0] ;  /* 0x00007600ff0577ac */ /* 0x000e620008000800 */
[----:B------:R-:W-:Y:S02]  /*01b0*/  IMAD.SHL.U32 R21, R24, 0x8, RZ ;  /* 0x0000000818157824 */ /* 0x000fe400078e00ff */
[----:B------:R-:W-:Y:S01]  /*01c0*/  IMAD.MOV.U32 R2, RZ, RZ, RZ ;  /* 0x000000ffff027224 */ /* 0x000fe200078e00ff */
[----:B------:R-:W-:Y:S01]  /*01d0*/  UIADD3 UR4, UPT, UPT, UR4, 0xf, URZ ;  /* 0x0000000f04047890 */ /* 0x000fe2000fffe0ff */
[C---:B------:R-:W-:Y:S02]  /*01e0*/  VIADD R19, R21.reuse, 0x2 ;  /* 0x0000000215137836 */ /* 0x040fe40000000000 */
[C---:B------:R-:W-:Y:S01]  /*01f0*/  VIADD R18, R21.reuse, 0x6 ;  /* 0x0000000615127836 */ /* 0x040fe20000000000 */
[----:B------:R-:W-:Y:S01]  /*0200*/  USHF.R.U32.HI UR4, URZ, 0x4, UR4 ;  /* 0x00000004ff047899 */ /* 0x000fe20008011604 */
[----:B------:R-:W-:-:S02]  /*0210*/  VIADD R16, R21, 0x3 ;  /* 0x0000000315107836 */ /* 0x000fc40000000000 */
[C---:B------:R-:W-:Y:S02]  /*0220*/  VIADD R7, R21.reuse, 0x4 ;  /* 0x0000000415077836 */ /* 0x040fe40000000000 */
[C---:B------:R-:W-:Y:S02]  /*0230*/  VIADD R6, R21.reuse, 0x5 ;  /* 0x0000000515067836 */ /* 0x040fe40000000000 */
[----:B------:R-:W-:Y:S01]  /*0240*/  VIADD R5, R21, 0x7 ;  /* 0x0000000715057836 */ /* 0x000fe20000000000 */
[----:B-1----:R-:W-:Y:S01]  /*0250*/  ISETP.GE.AND P0, PT, R24, UR5, PT ;  /* 0x0000000518007c0c */ /* 0x002fe2000bf06270 */
[----:B------:R-:W-:-:S03]  /*0260*/  UMOV UR5, 0x400 ;  /* 0x0000040000057882 */ /* 0x000fc60000000000 */
[----:B------:R-:W-:Y:S01]  /*0270*/  ISETP.LT.U32.AND P0, PT, R0, 0x100, !P0 ;  /* 0x000001000000780c */ /* 0x000fe20004701070 */
[----:B0-----:R-:W-:Y:S01]  /*0280*/  ULEA UR7, UR6, UR5, 0x18 ;  /* 0x0000000506077291 */ /* 0x001fe2000f8ec0ff */
[----:B------:R-:W-:Y:S01]  /*0290*/  VIADD R0, R1, 0x10 ;  /* 0x0000001001007836 */ /* 0x000fe20000000000 */
[----:B------:R-:W-:Y:S01]  /*02a0*/  UIADD3 UR5, UPT, UPT, UR5, 0x2000, URZ ;  /* 0x0000200005057890 */ /* 0x000fe2000fffe0ff */
[----:B------:R-:W-:-:S03]  /*02b0*/  P2R R25, PR, RZ, 0x1 ;  /* 0x00000001ff197803 */ /* 0x000fc60000000000 */
[----:B------:R-:W-:Y:S01]  /*02c0*/  ULEA UR5, UR6, UR5, 0x18 ;  /* 0x0000000506057291 */ /* 0x000fe2000f8ec0ff */
[----:B------:R-:W-:Y:S02]  /*02d0*/  LEA R17, R22, UR7, 0x9 ;  /* 0x0000000716117c11 */ /* 0x000fe4000f8e48ff */
[----:B------:R-:W-:-:S03]  /*02e0*/  LEA R23, R24, UR7, 0x2 ;  /* 0x0000000718177c11 */ /* 0x000fc6000f8e10ff */
[----:B------:R-:W-:Y:S02]  /*02f0*/  LEA R22, R22, UR5, 0x9 ;  /* 0x0000000516167c11 */ /* 0x000fe4000f8e48ff */
[----:B------:R-:W-:-:S07]  /*0300*/  LEA R20, R24, UR5, 0x5 ;  /* 0x0000000518147c11 */ /* 0x000fce000f8e28ff */
.L_x_39:
[----:B------:R-:W0:Y:S01]  /*0310*/  S2R R11, SR_TID.X ;  /* 0x00000000000b7919 */ /* 0x000e220000002100 */
[----:B------:R-:W1:Y:S01]  /*0320*/  LDCU UR5, c[0x0][0x3ac] ;  /* 0x00007580ff0577ac */ /* 0x000e620008000800 */
[----:B------:R-:W-:Y:S01]  /*0330*/  BSSY.RECONVERGENT B0, `(.L_x_16) ;  /* 0x000001e000007945 */ /* 0x000fe20003800200 */
[----:B------:R-:W2:Y:S01]  /*0340*/  LDCU UR14, c[0x0][0x3b0] ;  /* 0x00007600ff0e77ac */ /* 0x000ea20008000800 */
[----:B------:R-:W4:Y:S01]  /*0350*/  LDCU UR13, c[0x0][0x39c] ;  /* 0x00007380ff0d77ac */ /* 0x000f220008000800 */
[----:B------:R-:W0:Y:S01]  /*0360*/  LDCU UR10, c[0x0][0x3a0] ;  /* 0x00007400ff0a77ac */ /* 0x000e220008000800 */
[----:B------:R-:W0:Y:S01]  /*0370*/  LDCU UR7, c[0x0][0x3a8] ;  /* 0x00007500ff0777ac */ /* 0x000e220008000800 */
[----:B------:R-:W0:Y:S01]  /*0380*/  LDCU UR6, c[0x0][0x398] ;  /* 0x00007300ff0677ac */ /* 0x000e220008000800 */
[----:B------:R-:W0:Y:S02]  /*0390*/  LDCU UR12, c[0x0][0x3ac] ;  /* 0x00007580ff0c77ac */ /* 0x000e240008000800 */
[----:B0-----:R-:W-:-:S04]  /*03a0*/  SHF.R.U32.HI R11, RZ, 0x4, R11 ;  /* 0x00000004ff0b7819 */ /* 0x001fc8000001160b */
[----:B-1----:R-:W-:Y:S01]  /*03b0*/  ISETP.GE.AND P0, PT, R11, UR5, PT ;  /* 0x000000050b007c0c */ /* 0x002fe2000bf06270 */
[----:B------:R-:W0:-:S12]  /*03c0*/  LDCU UR5, c[0x0][0x3a4] ;  /* 0x00007480ff0577ac */ /* 0x000e180008000800 */
[----:B--2-4-:R-:W-:Y:S05]  /*03d0*/  @P0 BRA `(.L_x_17) ;  /* 0x00000000004c0947 */ /* 0x014fea0003800000 */
[----:B------:R-:W1:Y:S01]  /*03e0*/  LDCU UR11, c[0x0][0x39c] ;  /* 0x00007380ff0b77ac */ /* 0x000e620008000800 */
[----:B------:R-:W-:Y:S02]  /*03f0*/  IMAD R10, R2, 0x10, R24 ;  /* 0x00000010020a7824 */ /* 0x000fe400078e0218 */
[----:B------:R-:W-:-:S03]  /*0400*/  IMAD.MOV.U32 R4, RZ, RZ, R11 ;  /* 0x000000ffff047224 */ /* 0x000fc600078e000b */
[----:B-1----:R-:W-:-:S13]  /*0410*/  ISETP.GE.AND P1, PT, R10, UR11, PT ;  /* 0x0000000b0a007c0c */ /* 0x002fda000bf26270 */
.L_x_18:
[----:B0-----:R-:W-:-:S05]  /*0420*/  VIADD R3, R4, UR5 ;  /* 0x0000000504037c36 */ /* 0x001fca0008000000 */
[----:B------:R-:W-:-:S13]  /*0430*/  ISETP.GE.OR P0, PT, R3, UR6, P1 ;  /* 0x0000000603007c0c */ /* 0x000fda0008f06670 */
[----:B------:R-:W0:Y:S08]  /*0440*/  @!P0 LDC R12, c[0x0][0x39c] ;  /* 0x0000e700ff0c8b82 */ /* 0x000e300000000800 */
[----:B------:R-:W1:Y:S01]  /*0450*/  @!P0 LDC.64 R8, c[0x0][0x380] ;  /* 0x0000e000ff088b82 */ /* 0x000e620000000a00 */
[----:B0-----:R-:W-:-:S04]  /*0460*/  @!P0 IMAD R3, R3, R12, R10 ;  /* 0x0000000c03038224 */ /* 0x001fc800078e020a */
[----:B-1----:R-:W-:-:S06]  /*0470*/  @!P0 IMAD.WIDE R8, R3, 0x4, R8 ;  /* 0x0000000403088825 */ /* 0x002fcc00078e0208 */
[----:B------:R-:W2:Y:S01]  /*0480*/  @!P0 LDG.E.CONSTANT R8, desc[UR8][R8.64] ;  /* 0x0000000808088981 */ /* 0x000ea2000c1e9900 */
[C---:B------:R-:W-:Y:S02]  /*0490*/  IMAD R3, R4.reuse, 0x40, R23 ;  /* 0x0000004004037824 */ /* 0x040fe400078e0217 */
[----:B------:R-:W-:Y:S02]  /*04a0*/  IMAD.MOV.U32 R12, RZ, RZ, R4 ;  /* 0x000000ffff0c7224 */ /* 0x000fe400078e0004 */
[----:B------:R-:W-:-:S03]  /*04b0*/  VIADD R4, R4, 0x10 ;  /* 0x0000001004047836 */ /* 0x000fc60000000000 */
[----:B------:R-:W-:Y:S01]  /*04c0*/  ISETP.LT.U32.AND P2, PT, R12, 0x70, PT ;  /* 0x000000700c00780c */ /* 0x000fe20003f41070 */
[----:B--2---:R1:W-:Y:S04]  /*04d0*/  @!P0 STS [R3], R8 ;  /* 0x0000000803008388 */ /* 0x0043e80000000800 */
[----:B------:R1:W-:Y:S01]  /*04e0*/  @P0 STS [R3], RZ ;  /* 0x000000ff03000388 */ /* 0x0003e20000000800 */
[----:B------:R-:W-:-:S13]  /*04f0*/  ISETP.GE.AND P0, PT, R4, UR12, PT ;  /* 0x0000000c04007c0c */ /* 0x000fda000bf06270 */
[----:B-1----:R-:W-:Y:S05]  /*0500*/  @!P0 BRA P2, `(.L_x_18) ;  /* 0xfffffffc00c48947 */ /* 0x002fea000103ffff */
.L_x_17:
[----:B0-----:R-:W-:Y:S05]  /*0510*/  BSYNC.RECONVERGENT B0 ;  /* 0x0000000000007941 */ /* 0x001fea0003800200 */
.L_x_16:
[----:B------:R-:W-:Y:S01]  /*0520*/  ISETP.NE.AND P0, PT, R25, RZ, PT ;  /* 0x000000ff1900720c */ /* 0x000fe20003f05270 */
[----:B------:R-:W-:-:S12]  /*0530*/  BSSY.RECONVERGENT B0, `(.L_x_19) ;  /* 0x0000013000007945 */ /* 0x000fd80003800200 */
[----:B------:R-:W-:Y:S05]  /*0540*/  @!P0 BRA `(.L_x_20) ;  /* 0x0000000000448947 */ /* 0x000fea0003800000 */
[----:B------:R-:W-:Y:S02]  /*0550*/  IMAD R4, R2, 0x10, R11 ;  /* 0x0000001002047824 */ /* 0x000fe400078e020b */
[----:B------:R-:W-:-:S07]  /*0560*/  IMAD.MOV.U32 R3, RZ, RZ, R24 ;  /* 0x000000ffff037224 */ /* 0x000fce00078e0018 */
.L_x_21:
[----:B------:R-:W-:-:S05]  /*0570*/  VIADD R13, R3, UR7 ;  /* 0x00000007030d7c36 */ /* 0x000fca0008000000 */
[----:B------:R-:W-:-:S04]  /*0580*/  ISETP.GE.AND P0, PT, R13, UR10, PT ;  /* 0x0000000a0d007c0c */ /* 0x000fc8000bf06270 */
[----:B------:R-:W-:-:S13]  /*0590*/  ISETP.GE.OR P0, PT, R4, UR13, P0 ;  /* 0x0000000d04007c0c */ /* 0x000fda0008706670 */
[----:B------:R-:W0:Y:S01]  /*05a0*/  @!P0 LDC.64 R8, c[0x0][0x388] ;  /* 0x0000e200ff088b82 */ /* 0x000e220000000a00 */
[----:B------:R-:W-:-:S04]  /*05b0*/  @!P0 IMAD R13, R4, UR10, R13 ;  /* 0x0000000a040d8c24 */ /* 0x000fc8000f8e020d */
[----:B0-----:R-:W-:-:S06]  /*05c0*/  @!P0 IMAD.WIDE R8, R13, 0x4, R8 ;  /* 0x000000040d088825 */ /* 0x001fcc00078e0208 */
        /* <DEDUP_REMOVED lines=8> */
[----:B0-----:R-:W-:Y:S05]  /*0650*/  @!P0 BRA P1, `(.L_x_21) ;  /* 0xfffffffc00c48947 */ /* 0x001fea000083ffff */
.L_x_20:
[----:B------:R-:W-:Y:S05]  /*0660*/  BSYNC.RECONVERGENT B0 ;  /* 0x0000000000007941 */ /* 0x000fea0003800200 */
.L_x_19:
[----:B------:R-:W-:Y:S01]  /*0670*/  BAR.SYNC.DEFER_BLOCKING 0x0 ;  /* 0x0000000000007b1d */ /* 0x000fe20000010000 */
[----:B------:R-:W-:Y:S02]  /*0680*/  IMAD.MOV.U32 R3, RZ, RZ, R0 ;  /* 0x000000ffff037224 */ /* 0x000fe400078e0000 */
[----:B------:R-:W-:-:S03]  /*0690*/  IMAD.SHL.U32 R4, R11, 0x8, RZ ;  /* 0x000000080b047824 */ /* 0x000fc600078e00ff */
[----:B------:R-:W0:Y:S01]  /*06a0*/  LDCU UR7, c[0x0][0x3b0] ;  /* 0x00007600ff0777ac */ /* 0x000e220008000800 */
[----:B------:R-:W1:Y:S01]  /*06b0*/  LDCU UR6, c[0x0][0x3ac] ;  /* 0x00007580ff0677ac */ /* 0x000e620008000800 */
[----:B------:R-:W-:-:S05]  /*06c0*/  UMOV UR5, 0x20 ;  /* 0x0000002000057882 */ /* 0x000fca0000000000 */
.L_x_38:
[----:B-1----:R-:W-:Y:S01]  /*06d0*/  ISETP.GE.AND P6, PT, R4, UR6, PT ;  /* 0x0000000604007c0c */ /* 0x002fe2000bfc6270 */
[----:B------:R-:W-:Y:S01]  /*06e0*/  VIADD R8, R21, 0x1 ;  /* 0x0000000115087836 */ /* 0x000fe20000000000 */
[----:B------:R-:W-:Y:S01]  /*06f0*/  BSSY.RECONVERGENT B0, `(.L_x_22) ;  /* 0x0000030000007945 */ /* 0x000fe20003800200 */
[----:B------:R-:W-:Y:S01]  /*0700*/  VIADD R26, R17, UR5 ;  /* 0x00000005111a7c36 */ /* 0x000fe20008000000 */
[----:B0-----:R-:W-:Y:S01]  /*0710*/  ISETP.GE.OR P0, PT, R21, UR7, P6 ;  /* 0x0000000715007c0c */ /* 0x001fe2000b706670 */
[----:B------:R-:W-:Y:S01]  /*0720*/  UIADD3 UR5, UPT, UPT, UR5, 0x40, URZ ;  /* 0x0000004005057890 */ /* 0x000fe2000fffe0ff */
[----:B------:R-:W-:Y:S02]  /*0730*/  ISETP.GE.OR P5, PT, R8, UR7, P6 ;  /* 0x0000000708007c0c */ /* 0x000fe4000b7a6670 */
[----:B------:R-:W-:Y:S02]  /*0740*/  ISETP.GE.OR P4, PT, R19, UR7, P6 ;  /* 0x0000000713007c0c */ /* 0x000fe4000b786670 */
[----:B------:R-:W-:-:S02]  /*0750*/  ISETP.GE.OR P3, PT, R16, UR7, P6 ;  /* 0x0000000710007c0c */ /* 0x000fc4000b766670 */
[----:B------:R-:W-:Y:S02]  /*0760*/  ISETP.GE.OR P2, PT, R7, UR7, P6 ;  /* 0x0000000707007c0c */ /* 0x000fe4000b746670 */
[----:B------:R-:W-:-:S03]  /*0770*/  ISETP.GE.OR P1, PT, R6, UR7, P6 ;  /* 0x0000000706007c0c */ /* 0x000fc6000b726670 */
[----:B------:R-:W-:Y:S10]  /*0780*/  @P0 BRA `(.L_x_23) ;  /* 0x0000000000980947 */ /* 0x000ff40003800000 */
[----:B------:R-:W2:Y:S04]  /*0790*/  LDL R11, [R3+-0x10] ;  /* 0xfffff000030b7983 */ /* 0x000ea80000100800 */
[----:B------:R-:W-:Y:S04]  /*07a0*/  LDS R8, [R20] ;  /* 0x0000000014087984 */ /* 0x000fe80000000800 */
[----:B------:R-:W2:Y:S04]  /*07b0*/  LDS.128 R12, [R26+-0x20] ;  /* 0xffffe0001a0c7984 */ /* 0x000ea80000000c00 */
[----:B------:R-:W0:Y:S04]  /*07c0*/  LDS R27, [R20+0x200] ;  /* 0x00020000141b7984 */ /* 0x000e280000000800 */
[----:B------:R-:W1:Y:S04]  /*07d0*/  LDS R9, [R20+0x400] ;  /* 0x0004000014097984 */ /* 0x000e680000000800 */
[----:B------:R-:W4:Y:S04]  /*07e0*/  LDS R28, [R20+0x600] ;  /* 0x00060000141c7984 */ /* 0x000f280000000800 */
[----:B------:R-:W-:Y:S01]  /*07f0*/  LDS R29, [R20+0xa00] ;  /* 0x000a0000141d7984 */ /* 0x000fe20000000800 */
[----:B--2---:R-:W-:-:S04]  /*0800*/  FFMA R8, R12, R8, R11 ;  /* 0x000000080c087223 */ /* 0x004fc8000000000b */
[----:B0-----:R-:W-:Y:S02]  /*0810*/  FFMA R8, R27, R13, R8 ;  /* 0x0000000d1b087223 */ /* 0x001fe40000000008 */
[----:B------:R-:W-:Y:S02]  /*0820*/  LDS R13, [R20+0x800] ;  /* 0x00080000140d7984 */ /* 0x000fe40000000800 */
[----:B-1----:R-:W-:Y:S02]  /*0830*/  FFMA R27, R9, R14, R8 ;  /* 0x0000000e091b7223 */ /* 0x002fe40000000008 */
[----:B------:R-:W0:Y:S02]  /*0840*/  LDS.128 R8, [R26+-0x10] ;  /* 0xfffff0001a087984 */ /* 0x000e240000000c00 */
[----:B----4-:R-:W-:Y:S02]  /*0850*/  FFMA R27, R28, R15, R27 ;  /* 0x0000000f1c1b7223 */ /* 0x010fe4000000001b */
[----:B------:R-:W1:Y:S04]  /*0860*/  LDS R15, [R20+0xc00] ;  /* 0x000c0000140f7984 */ /* 0x000e680000000800 */
[----:B------:R-:W2:Y:S01]  /*0870*/  LDS R28, [R20+0xe00] ;  /* 0x000e0000141c7984 */ /* 0x000ea20000000800 */
[----:B0-----:R-:W-:-:S04]  /*0880*/  FFMA R8, R8, R13, R27 ;  /* 0x0000000d08087223 */ /* 0x001fc8000000001b */
[----:B------:R-:W-:Y:S02]  /*0890*/  FFMA R8, R29, R9, R8 ;  /* 0x000000091d087223 */ /* 0x000fe40000000008 */
[----:B------:R-:W-:Y:S02]  /*08a0*/  LDS R9, [R20+0x1000] ;  /* 0x0010000014097984 */ /* 0x000fe40000000800 */
[----:B-1----:R-:W-:Y:S02]  /*08b0*/  FFMA R27, R15, R10, R8 ;  /* 0x0000000a0f1b7223 */ /* 0x002fe40000000008 */
[----:B------:R-:W0:Y:S02]  /*08c0*/  LDS.128 R12, [R26] ;  /* 0x000000001a0c7984 */ /* 0x000e240000000c00 */
[----:B--2---:R-:W-:Y:S02]  /*08d0*/  FFMA R27, R28, R11, R27 ;  /* 0x0000000b1c1b7223 */ /* 0x004fe4000000001b */
[----:B------:R-:W1:Y:S04]  /*08e0*/  LDS R29, [R20+0x1200] ;  /* 0x00120000141d7984 */ /* 0x000e680000000800 */
[----:B------:R-:W2:Y:S04]  /*08f0*/  LDS R11, [R20+0x1400] ;  /* 0x00140000140b7984 */ /* 0x000ea80000000800 */
[----:B------:R-:W4:Y:S01]  /*0900*/  LDS R28, [R20+0x1600] ;  /* 0x00160000141c7984 */ /* 0x000f220000000800 */
[----:B0-----:R-:W-:-:S04]  /*0910*/  FFMA R12, R12, R9, R27 ;  /* 0x000000090c0c7223 */ /* 0x001fc8000000001b */
[----:B-1----:R-:W-:Y:S02]  /*0920*/  FFMA R12, R29, R13, R12 ;  /* 0x0000000d1d0c7223 */ /* 0x002fe4000000000c */
[----:B------:R-:W-:Y:S02]  /*0930*/  LDS R13, [R20+0x1800] ;  /* 0x00180000140d7984 */ /* 0x000fe40000000800 */
[----:B--2---:R-:W-:Y:S02]  /*0940*/  FFMA R27, R11, R14, R12 ;  /* 0x0000000e0b1b7223 */ /* 0x004fe4000000000c */
[----:B------:R-:W0:Y:S02]  /*0950*/  LDS.128 R8, [R26+0x10] ;  /* 0x000010001a087984 */ /* 0x000e240000000c00 */
[----:B----4-:R-:W-:Y:S02]  /*0960*/  FFMA R15, R28, R15, R27 ;  /* 0x0000000f1c0f7223 */ /* 0x010fe4000000001b */
[----:B------:R-:W1:Y:S04]  /*0970*/  LDS R27, [R20+0x1a00] ;  /* 0x001a0000141b7984 */ /* 0x000e680000000800 */
[----:B------:R-:W2:Y:S04]  /*0980*/  LDS R14, [R20+0x1c00] ;  /* 0x001c0000140e7984 */ /* 0x000ea80000000800 */
[----:B------:R-:W4:Y:S01]  /*0990*/  LDS R12, [R20+0x1e00] ;  /* 0x001e0000140c7984 */ /* 0x000f220000000800 */
[----:B0-----:R-:W-:-:S04]  /*09a0*/  FFMA R8, R8, R13, R15 ;  /* 0x0000000d08087223 */ /* 0x001fc8000000000f */
[----:B-1----:R-:W-:-:S04]  /*09b0*/  FFMA R9, R27, R9, R8 ;  /* 0x000000091b097223 */ /* 0x002fc80000000008 */
[----:B--2---:R-:W-:-:S04]  /*09c0*/  FFMA R9, R14, R10, R9 ;  /* 0x0000000a0e097223 */ /* 0x004fc80000000009 */
[----:B----4-:R-:W-:-:S05]  /*09d0*/  FFMA R12, R12, R11, R9 ;  /* 0x0000000b0c0c7223 */ /* 0x010fca0000000009 */
[----:B------:R0:W-:Y:S02]  /*09e0*/  STL [R3+-0x10], R12 ;  /* 0xfffff00c03007387 */ /* 0x0001e40000100800 */
.L_x_23:
[----:B------:R-:W-:Y:S05]  /*09f0*/  BSYNC.RECONVERGENT B0 ;  /* 0x0000000000007941 */ /* 0x000fea0003800200 */
.L_x_22:
[----:B------:R-:W-:Y:S01]  /*0a00*/  UISETP.NE.AND UP0, UPT, UR5, 0x220, UPT ;  /* 0x000002200500788c */ /* 0x000fe2000bf05270 */
[----:B------:R-:W-:Y:S01]  /*0a10*/  BSSY.RECONVERGENT B0, `(.L_x_24) ;  /* 0x000002a000007945 */ /* 0x000fe20003800200 */
[----:B------:R-:W-:Y:S02]  /*0a20*/  ISETP.GE.OR P0, PT, R18, UR7, P6 ;  /* 0x0000000712007c0c */ /* 0x000fe4000b706670 */
[----:B------:R-:W-:Y:S01]  /*0a30*/  ISETP.GE.OR P6, PT, R5, UR7, P6 ;  /* 0x0000000705007c0c */ /* 0x000fe2000b7c6670 */
[----:B------:R-:W-:-:S12]  /*0a40*/  @P5 BRA `(.L_x_25) ;  /* 0x0000000000985947 */ /* 0x000fd80003800000 */
[----:B------:R-:W2:Y:S04]  /*0a50*/  LDL R11, [R3+-0xc] ;  /* 0xfffff400030b7983 */ /* 0x000ea80000100800 */
[----:B------:R-:W-:Y:S04]  /*0a60*/  LDS R8, [R20+0x4] ;  /* 0x0000040014087984 */ /* 0x000fe80000000800 */
[----:B0-----:R-:W2:Y:S04]  /*0a70*/  LDS.128 R12, [R26+-0x20] ;  /* 0xffffe0001a0c7984 */ /* 0x001ea80000000c00 */
[----:B------:R-:W0:Y:S04]  /*0a80*/  LDS R10, [R20+0x204] ;  /* 0x00020400140a7984 */ /* 0x000e280000000800 */
[----:B------:R-:W1:Y:S04]  /*0a90*/  LDS R9, [R20+0x404] ;  /* 0x0004040014097984 */ /* 0x000e680000000800 */
[----:B------:R-:W4:Y:S01]  /*0aa0*/  LDS R28, [R20+0x604] ;  /* 0x00060400141c7984 */ /* 0x000f220000000800 */
[----:B--2---:R-:W-:-:S04]  /*0ab0*/  FFMA R12, R12, R8, R11 ;  /* 0x000000080c0c7223 */ /* 0x004fc8000000000b */
[----:B0-----:R-:W-:Y:S02]  /*0ac0*/  FFMA R11, R13, R10, R12 ;  /* 0x0000000a0d0b7223 */ /* 0x001fe4000000000c */
[----:B------:R-:W-:Y:S02]  /*0ad0*/  LDS R13, [R20+0x804] ;  /* 0x00080400140d7984 */ /* 0x000fe40000000800 */
[----:B-1----:R-:W-:Y:S02]  /*0ae0*/  FFMA R14, R14, R9, R11 ;  /* 0x000000090e0e7223 */ /* 0x002fe4000000000b */
[----:B------:R-:W0:Y:S02]  /*0af0*/  LDS.128 R8, [R26+-0x10] ;  /* 0xfffff0001a087984 */ /* 0x000e240000000c00 */
[----:B----4-:R-:W-:Y:S02]  /*0b00*/  FFMA R27, R15, R28, R14 ;  /* 0x0000001c0f1b7223 */ /* 0x010fe4000000000e */
[----:B------:R-:W1:Y:S04]  /*0b10*/  LDS R12, [R20+0xa04] ;  /* 0x000a0400140c7984 */ /* 0x000e680000000800 */
[----:B------:R-:W2:Y:S04]  /*0b20*/  LDS R15, [R20+0xc04] ;  /* 0x000c0400140f7984 */ /* 0x000ea80000000800 */
[----:B------:R-:W4:Y:S01]  /*0b30*/  LDS R28, [R20+0xe04] ;  /* 0x000e0400141c7984 */ /* 0x000f220000000800 */
[----:B0-----:R-:W-:-:S04]  /*0b40*/  FFMA R8, R8, R13, R27 ;  /* 0x0000000d08087223 */ /* 0x001fc8000000001b */
[----:B-1----:R-:W-:Y:S02]  /*0b50*/  FFMA R13, R9, R12, R8 ;  /* 0x0000000c090d7223 */ /* 0x002fe40000000008 */
[----:B------:R-:W-:Y:S02]  /*0b60*/  LDS R9, [R20+0x1004] ;  /* 0x0010040014097984 */ /* 0x000fe40000000800 */
[----:B--2---:R-:W-:Y:S02]  /*0b70*/  FFMA R10, R10, R15, R13 ;  /* 0x0000000f0a0a7223 */ /* 0x004fe4000000000d */
[----:B------:R-:W0:Y:S02]  /*0b80*/  LDS.128 R12, [R26] ;  /* 0x000000001a0c7984 */ /* 0x000e240000000c00 */
[----:B----4-:R-:W-:Y:S02]  /*0b90*/  FFMA R27, R11, R28, R10 ;  /* 0x0000001c0b1b7223 */ /* 0x010fe4000000000a */
[----:B------:R-:W1:Y:S04]  /*0ba0*/  LDS R8, [R20+0x1204] ;  /* 0x0012040014087984 */ /* 0x000e680000000800 */
[----:B------:R-:W2:Y:S04]  /*0bb0*/  LDS R11, [R20+0x1404] ;  /* 0x00140400140b7984 */ /* 0x000ea80000000800 */
[----:B------:R-:W4:Y:S01]  /*0bc0*/  LDS R28, [R20+0x1604] ;  /* 0x00160400141c7984 */ /* 0x000f220000000800 */
[----:B0-----:R-:W-:-:S03]  /*0bd0*/  FFMA R12, R12, R9, R27 ;  /* 0x000000090c0c7223 */ /* 0x001fc6000000001b */
[----:B------:R-:W-:Y:S01]  /*0be0*/  LDS R27, [R20+0x1c04] ;  /* 0x001c0400141b7984 */ /* 0x000fe20000000800 */
[----:B-1----:R-:W-:-:S03]  /*0bf0*/  FFMA R9, R13, R8, R12 ;  /* 0x000000080d097223 */ /* 0x002fc6000000000c */
[----:B------:R-:W-:Y:S01]  /*0c00*/  LDS R13, [R20+0x1804] ;  /* 0x00180400140d7984 */ /* 0x000fe20000000800 */
[----:B--2---:R-:W-:-:S03]  /*0c10*/  FFMA R14, R14, R11, R9 ;  /* 0x0000000b0e0e7223 */ /* 0x004fc60000000009 */
[----:B------:R-:W0:Y:S01]  /*0c20*/  LDS.128 R8, [R26+0x10] ;  /* 0x000010001a087984 */ /* 0x000e220000000c00 */
[----:B----4-:R-:W-:-:S03]  /*0c30*/  FFMA R15, R15, R28, R14 ;  /* 0x0000001c0f0f7223 */ /* 0x010fc6000000000e */
[----:B------:R-:W1:Y:S04]  /*0c40*/  LDS R14, [R20+0x1a04] ;  /* 0x001a0400140e7984 */ /* 0x000e680000000800 */
[----:B------:R-:W2:Y:S01]  /*0c50*/  LDS R12, [R20+0x1e04] ;  /* 0x001e0400140c7984 */ /* 0x000ea20000000800 */
[----:B0-----:R-:W-:-:S04]  /*0c60*/  FFMA R8, R8, R13, R15 ;  /* 0x0000000d08087223 */ /* 0x001fc8000000000f */
[----:B-1----:R-:W-:-:S04]  /*0c70*/  FFMA R9, R9, R14, R8 ;  /* 0x0000000e09097223 */ /* 0x002fc80000000008 */
[----:B------:R-:W-:-:S04]  /*0c80*/  FFMA R10, R10, R27, R9 ;  /* 0x0000001b0a0a7223 */ /* 0x000fc80000000009 */
[----:B--2---:R-:W-:-:S05]  /*0c90*/  FFMA R10, R11, R12, R10 ;  /* 0x0000000c0b0a7223 */ /* 0x004fca000000000a */
[----:B------:R1:W-:Y:S02]  /*0ca0*/  STL [R3+-0xc], R10 ;  /* 0xfffff40a03007387 */ /* 0x0003e40000100800 */
.L_x_25:
[----:B------:R-:W-:Y:S05]  /*0cb0*/  BSYNC.RECONVERGENT B0 ;  /* 0x0000000000007941 */ /* 0x000fea0003800200 */
.L_x_24:
[----:B------:R-:W-:Y:S04]  /*0cc0*/  BSSY.RECONVERGENT B0, `(.L_x_26) ;  /* 0x0000028000007945 */ /* 0x000fe80003800200 */
[----:B------:R-:W-:Y:S05]  /*0cd0*/  @P4 BRA `(.L_x_27) ;  /* 0x0000000000984947 */ /* 0x000fea0003800000 */
[----:B------:R-:W2:Y:S04]  /*0ce0*/  LDL R11, [R3+-0x8] ;  /* 0xfffff800030b7983 */ /* 0x000ea80000100800 */
[----:B------:R-:W-:Y:S04]  /*0cf0*/  LDS R8, [R20+0x8] ;  /* 0x0000080014087984 */ /* 0x000fe80000000800 */
[----:B0-----:R-:W2:Y:S04]  /*0d00*/  LDS.128 R12, [R26+-0x20] ;  /* 0xffffe0001a0c7984 */ /* 0x001ea80000000c00 */
[----:B-1----:R-:W0:Y:S04]  /*0d10*/  LDS R10, [R20+0x208] ;  /* 0x00020800140a7984 */ /* 0x002e280000000800 */
        /* <DEDUP_REMOVED lines=34> */
.L_x_27:
[----:B------:R-:W-:Y:S05]  /*0f40*/  BSYNC.RECONVERGENT B0 ;  /* 0x0000000000007941 */ /* 0x000fea0003800200 */
.L_x_26:
[----:B------:R-:W-:Y:S04]  /*0f50*/  BSSY.RECONVERGENT B0, `(.L_x_28) ;  /* 0x0000028000007945 */ /* 0x000fe80003800200 */
[----:B------:R-:W-:Y:S05]  /*0f60*/  @P3 BRA `(.L_x_29) ;  /* 0x0000000000983947 */ /* 0x000fea0003800000 */
[----:B------:R-:W4:Y:S04]  /*0f70*/  LDL R11, [R3+-0x4] ;  /* 0xfffffc00030b7983 */ /* 0x000f280000100800 */
[----:B------:R-:W-:Y:S04]  /*0f80*/  LDS R8, [R20+0xc] ;  /* 0x00000c0014087984 */ /* 0x000fe80000000800 */
[----:B0-----:R-:W4:Y:S04]  /*0f90*/  LDS.128 R12, [R26+-0x20] ;  /* 0xffffe0001a0c7984 */ /* 0x001f280000000c00 */
[----:B-12---:R-:W0:Y:S04]  /*0fa0*/  LDS R10, [R20+0x20c] ;  /* 0x00020c00140a7984 */ /* 0x006e280000000800 */
[----:B------:R-:W1:Y:S04]  /*0fb0*/  LDS R9, [R20+0x40c] ;  /* 0x00040c0014097984 */ /* 0x000e680000000800 */
[----:B------:R-:W2:Y:S01]  /*0fc0*/  LDS R28, [R20+0x60c] ;  /* 0x00060c00141c7984 */ /* 0x000ea20000000800 */
[----:B----4-:R-:W-:-:S04]  /*0fd0*/  FFMA R12, R12, R8, R11 ;  /* 0x000000080c0c7223 */ /* 0x010fc8000000000b */
[----:B0-----:R-:W-:Y:S02]  /*0fe0*/  FFMA R11, R13, R10, R12 ;  /* 0x0000000a0d0b7223 */ /* 0x001fe4000000000c */
[----:B------:R-:W-:Y:S02]  /*0ff0*/  LDS R13, [R20+0x80c] ;  /* 0x00080c00140d7984 */ /* 0x000fe40000000800 */
[----:B-1----:R-:W-:Y:S02]  /*1000*/  FFMA R14, R14, R9, R11 ;  /* 0x000000090e0e7223 */ /* 0x002fe4000000000b */
[----:B------:R-:W0:Y:S02]  /*1010*/  LDS.128 R8, [R26+-0x10] ;  /* 0xfffff0001a087984 */ /* 0x000e240000000c00 */
        /* <DEDUP_REMOVED lines=27> */
.L_x_29:
[----:B------:R-:W-:Y:S05]  /*11d0*/  BSYNC.RECONVERGENT B0 ;  /* 0x0000000000007941 */ /* 0x000fea0003800200 */
.L_x_28:
[----:B------:R-:W-:Y:S04]  /*11e0*/  BSSY.RECONVERGENT B0, `(.L_x_30) ;  /* 0x0000028000007945 */ /* 0x000fe80003800200 */
[----:B------:R-:W-:Y:S05]  /*11f0*/  @P2 BRA `(.L_x_31) ;  /* 0x0000000000982947 */ /* 0x000fea0003800000 */
[----:B------:R-:W5:Y:S04]  /*1200*/  LDL R11, [R3] ;  /* 0x00000000030b7983 */ /* 0x000f680000100800 */
[----:B------:R-:W-:Y:S04]  /*1210*/  LDS R8, [R20+0x10] ;  /* 0x0000100014087984 */ /* 0x000fe80000000800 */
[----:B0-----:R-:W5:Y:S04]  /*1220*/  LDS.128 R12, [R26+-0x20] ;  /* 0xffffe0001a0c7984 */ /* 0x001f680000000c00 */
[----:B------:R-:W0:Y:S04]  /*1230*/  LDS R27, [R20+0x210] ;  /* 0x00021000141b7984 */ /* 0x000e280000000800 */
[----:B------:R-:W1:Y:S04]  /*1240*/  LDS R9, [R20+0x410] ;  /* 0x0004100014097984 */ /* 0x000e680000000800 */
[----:B------:R-:W3:Y:S04]  /*1250*/  LDS R28, [R20+0x610] ;  /* 0x00061000141c7984 */ /* 0x000ee80000000800 */
[----:B------:R-:W-:Y:S01]  /*1260*/  LDS R29, [R20+0xa10] ;  /* 0x000a1000141d7984 */ /* 0x000fe20000000800 */
[----:B-----5:R-:W-:-:S04]  /*1270*/  FFMA R8, R12, R8, R11 ;  /* 0x000000080c087223 */ /* 0x020fc8000000000b */
[----:B0-----:R-:W-:Y:S02]  /*1280*/  FFMA R8, R27, R13, R8 ;  /* 0x0000000d1b087223 */ /* 0x001fe40000000008 */
[----:B------:R-:W-:Y:S02]  /*1290*/  LDS R13, [R20+0x810] ;  /* 0x00081000140d7984 */ /* 0x000fe40000000800 */
[----:B-1----:R-:W-:Y:S02]  /*12a0*/  FFMA R27, R9, R14, R8 ;  /* 0x0000000e091b7223 */ /* 0x002fe40000000008 */
[----:B--2-4-:R-:W0:Y:S02]  /*12b0*/  LDS.128 R8, [R26+-0x10] ;  /* 0xfffff0001a087984 */ /* 0x014e240000000c00 */
[----:B---3--:R-:W-:Y:S02]  /*12c0*/  FFMA R27, R28, R15, R27 ;  /* 0x0000000f1c1b7223 */ /* 0x008fe4000000001b */
        /* <DEDUP_REMOVED lines=10> */
[----:B------:R-:W3:Y:S01]  /*1370*/  LDS R28, [R20+0x1610] ;  /* 0x00161000141c7984 */ /* 0x000ee20000000800 */
[----:B0-----:R-:W-:-:S04]  /*1380*/  FFMA R12, R12, R9, R27 ;  /* 0x000000090c0c7223 */ /* 0x001fc8000000001b */
[----:B-1----:R-:W-:Y:S02]  /*1390*/  FFMA R12, R29, R13, R12 ;  /* 0x0000000d1d0c7223 */ /* 0x002fe4000000000c */
[----:B------:R-:W-:Y:S02]  /*13a0*/  LDS R13, [R20+0x1810] ;  /* 0x00181000140d7984 */ /* 0x000fe40000000800 */
[----:B--2---:R-:W-:Y:S02]  /*13b0*/  FFMA R27, R11, R14, R12 ;  /* 0x0000000e0b1b7223 */ /* 0x004fe4000000000c */
[----:B------:R-:W0:Y:S02]  /*13c0*/  LDS.128 R8, [R26+0x10] ;  /* 0x000010001a087984 */ /* 0x000e240000000c00 */
[----:B---3--:R-:W-:Y:S02]  /*13d0*/  FFMA R15, R28, R15, R27 ;  /* 0x0000000f1c0f7223 */ /* 0x008fe4000000001b */
[----:B------:R-:W1:Y:S04]  /*13e0*/  LDS R27, [R20+0x1a10] ;  /* 0x001a1000141b7984 */ /* 0x000e680000000800 */
[----:B------:R-:W2:Y:S04]  /*13f0*/  LDS R14, [R20+0x1c10] ;  /* 0x001c1000140e7984 */ /* 0x000ea80000000800 */
[----:B------:R-:W3:Y:S01]  /*1400*/  LDS R12, [R20+0x1e10] ;  /* 0x001e1000140c7984 */ /* 0x000ee20000000800 */
[----:B0-----:R-:W-:-:S04]  /*1410*/  FFMA R8, R8, R13, R15 ;  /* 0x0000000d08087223 */ /* 0x001fc8000000000f */
[----:B-1----:R-:W-:-:S04]  /*1420*/  FFMA R9, R27, R9, R8 ;  /* 0x000000091b097223 */ /* 0x002fc80000000008 */
[----:B--2---:R-:W-:-:S04]  /*1430*/  FFMA R9, R14, R10, R9 ;  /* 0x0000000a0e097223 */ /* 0x004fc80000000009 */
[----:B---3--:R-:W-:-:S05]  /*1440*/  FFMA R12, R12, R11, R9 ;  /* 0x0000000b0c0c7223 */ /* 0x008fca0000000009 */
[----:B------:R0:W-:Y:S02]  /*1450*/  STL [R3], R12 ;  /* 0x0000000c03007387 */ /* 0x0001e40000100800 */
.L_x_31:
[----:B------:R-:W-:Y:S05]  /*1460*/  BSYNC.RECONVERGENT B0 ;  /* 0x0000000000007941 */ /* 0x000fea0003800200 */
.L_x_30:
[----:B------:R-:W-:Y:S04]  /*1470*/  BSSY.RECONVERGENT B0, `(.L_x_32) ;  /* 0x0000028000007945 */ /* 0x000fe80003800200 */
[----:B------:R-:W-:Y:S05]  /*1480*/  @P1 BRA `(.L_x_33) ;  /* 0x0000000000981947 */ /* 0x000fea0003800000 */
[----:B------:R-:W5:Y:S04]  /*1490*/  LDL R11, [R3+0x4] ;  /* 0x00000400030b7983 */ /* 0x000f680000100800 */
[----:B------:R-:W-:Y:S04]  /*14a0*/  LDS R8, [R20+0x14] ;  /* 0x0000140014087984 */ /* 0x000fe80000000800 */
[----:B0-----:R-:W5:Y:S04]  /*14b0*/  LDS.128 R12, [R26+-0x20] ;  /* 0xffffe0001a0c7984 */ /* 0x001f680000000c00 */
[----:B-12-4-:R-:W0:Y:S04]  /*14c0*/  LDS R10, [R20+0x214] ;  /* 0x00021400140a7984 */ /* 0x016e280000000800 */
[----:B------:R-:W1:Y:S04]  /*14d0*/  LDS R9, [R20+0x414] ;  /* 0x0004140014097984 */ /* 0x000e680000000800 */
[----:B------:R-:W2:Y:S01]  /*14e0*/  LDS R28, [R20+0x614] ;  /* 0x00061400141c7984 */ /* 0x000ea20000000800 */
[----:B-----5:R-:W-:-:S04]  /*14f0*/  FFMA R12, R12, R8, R11 ;  /* 0x000000080c0c7223 */ /* 0x020fc8000000000b */
        /* <DEDUP_REMOVED lines=30> */
[----:B------:R0:W-:Y:S02]  /*16e0*/  STL [R3+0x4], R10 ;  /* 0x0000040a03007387 */ /* 0x0001e40000100800 */
.L_x_33:
[----:B------:R-:W-:Y:S05]  /*16f0*/  BSYNC.RECONVERGENT B0 ;  /* 0x0000000000007941 */ /* 0x000fea0003800200 */
.L_x_32:
        /* <DEDUP_REMOVED lines=40> */
.L_x_35:
[----:B------:R-:W-:Y:S05]  /*1980*/  BSYNC.RECONVERGENT B0 ;  /* 0x0000000000007941 */ /* 0x000fea0003800200 */
.L_x_34:
        /* <DEDUP_REMOVED lines=37> */
[----:B--2---:R-:W-:-:S04]  /*1be0*/  FFMA R10, R10, R14, R9 ;  /* 0x0000000e0a0a7223 */ /* 0x004fc80000000009 */
[----:B------:R-:W-:-:S05]  /*1bf0*/  FFMA R10, R11, R27, R10 ;  /* 0x0000001b0b0a7223 */ /* 0x000fca000000000a */
[----:B------:R0:W-:Y:S02]  /*1c00*/  STL [R3+0xc], R10 ;  /* 0x00000c0a03007387 */ /* 0x0001e40000100800 */
.L_x_37:
[----:B------:R-:W-:Y:S05]  /*1c10*/  BSYNC.RECONVERGENT B0 ;  /* 0x0000000000007941 */ /* 0x000fea0003800200 */
.L_x_36:
[----:B012-4-:R-:W-:Y:S02]  /*1c20*/  VIADD R3, R3, 0x20 ;  /* 0x0000002003037836 */ /* 0x017fe40000000000 */
[----:B------:R-:W-:Y:S01]  /*1c30*/  VIADD R4, R4, 0x1 ;  /* 0x0000000104047836 */ /* 0x000fe20000000000 */
[----:B------:R-:W-:Y:S06]  /*1c40*/  BRA.U UP0, `(.L_x_38) ;  /* 0xffffffe900a07547 */ /* 0x000fec000b83ffff */
[----:B------:R-:W-:Y:S01]  /*1c50*/  VIADD R2, R2, 0x1 ;  /* 0x0000000102027836 */ /* 0x000fe20000000000 */
[----:B------:R-:W-:Y:S04]  /*1c60*/  BAR.SYNC.DEFER_BLOCKING 0x0 ;  /* 0x0000000000007b1d */ /* 0x000fe80000010000 */
[----:B------:R-:W-:-:S13]  /*1c70*/  ISETP.NE.AND P0, PT, R2, UR4, PT ;  /* 0x0000000402007c0c */ /* 0x000fda000bf05270 */
[----:B------:R-:W-:Y:S05]  /*1c80*/  @P0 BRA `(.L_x_39) ;  /* 0xffffffe400a00947 */ /* 0x000fea000383ffff */
.L_x_15:
[----:B------:R-:W0:Y:S01]  /*1c90*/  S2R R0, SR_TID.X ;  /* 0x0000000000007919 */ /* 0x000e220000002100 */
[----:B------:R-:W1:Y:S01]  /*1ca0*/  LDC.64 R2, c[0x0][0x3a8] ;  /* 0x0000ea00ff027b82 */ /* 0x000e620000000a00 */
[----:B------:R-:W2:Y:S01]  /*1cb0*/  LDCU UR5, c[0x0][0x398] ;  /* 0x00007300ff0577ac */ /* 0x000ea20008000800 */
[----:B------:R-:W-:Y:S01]  /*1cc0*/  IMAD.SHL.U32 R25, R24, 0x8, RZ ;  /* 0x0000000818197824 */ /* 0x000fe200078e00ff */
[----:B------:R-:W4:Y:S05]  /*1cd0*/  LDCU UR10, c[0x0][0x3b0] ;  /* 0x00007600ff0a77ac */ /* 0x000f2a0008000800 */
[----:B------:R-:W5:Y:S01]  /*1ce0*/  LDC.64 R4, c[0x0][0x3a0] ;  /* 0x0000e800ff047b82 */ /* 0x000f620000000a00 */
[----:B------:R-:W3:Y:S01]  /*1cf0*/  LDCU.64 UR6, c[0x0][0x390] ;  /* 0x00007200ff0677ac */ /* 0x000ee20008000a00 */
[----:B------:R-:W3:Y:S01]  /*1d00*/  LDCU UR11, c[0x0][0x398] ;  /* 0x00007300ff0b77ac */ /* 0x000ee20008000800 */
[----:B------:R-:W3:Y:S01]  /*1d10*/  LDCU UR12, c[0x0][0x3ac] ;  /* 0x00007580ff0c77ac */ /* 0x000ee20008000800 */
[----:B------:R-:W3:Y:S01]  /*1d20*/  LDCU.64 UR14, c[0x0][0x390] ;  /* 0x00007200ff0e77ac */ /* 0x000ee20008000a00 */
[----:B-1----:R-:W-:-:S04]  /*1d30*/  IMAD.IADD R24, R25, 0x1, R2 ;  /* 0x0000000119187824 */ /* 0x002fc800078e0202 */
[C---:B------:R-:W-:Y:S02]  /*1d40*/  VIADD R7, R24.reuse, 0x2 ;  /* 0x0000000218077836 */ /* 0x040fe40000000000 */
[C---:B------:R-:W-:Y:S01]  /*1d50*/  VIADD R9, R24.reuse, 0x3 ;  /* 0x0000000318097836 */ /* 0x040fe20000000000 */
[----:B0-----:R-:W-:Y:S02]  /*1d60*/  SHF.R.U32.HI R0, RZ, 0x4, R0 ;  /* 0x00000004ff007819 */ /* 0x001fe40000011600 */
[-C--:B-----5:R-:W-:Y:S02]  /*1d70*/  ISETP.GE.AND P0, PT, R24, R4.reuse, PT ;  /* 0x000000041800720c */ /* 0x0a0fe40003f06270 */
[-C--:B------:R-:W-:Y:S01]  /*1d80*/  ISETP.GE.AND P1, PT, R7, R4.reuse, PT ;  /* 0x000000040700720c */ /* 0x080fe20003f26270 */
[----:B------:R-:W-:Y:S01]  /*1d90*/  IMAD.SHL.U32 R26, R0, 0x8, RZ ;  /* 0x00000008001a7824 */ /* 0x000fe200078e00ff */
[----:B------:R-:W-:-:S03]  /*1da0*/  ISETP.GE.AND P4, PT, R9, R4, PT ;  /* 0x000000040900720c */ /* 0x000fc60003f86270 */
[----:B------:R-:W-:Y:S02]  /*1db0*/  IMAD.IADD R28, R26, 0x1, R5 ;  /* 0x000000011a1c7824 */ /* 0x000fe400078e0205 */
[----:B------:R-:W-:-:S03]  /*1dc0*/  VIADD R5, R24, 0x1 ;  /* 0x0000000118057836 */ /* 0x000fc60000000000 */
[----:B--2---:R-:W-:Y:S02]  /*1dd0*/  ISETP.LT.AND P0, PT, R28, UR5, !P0 ;  /* 0x000000051c007c0c */ /* 0x004fe4000c701270 */
[----:B------:R-:W-:Y:S02]  /*1de0*/  ISETP.GE.AND P3, PT, R5, R4, PT ;  /* 0x000000040500720c */ /* 0x000fe40003f66270 */
[----:B------:R-:W-:Y:S02]  /*1df0*/  ISETP.LT.AND P0, PT, R26, R3, P0 ;  /* 0x000000031a00720c */ /* 0x000fe40000701270 */
[----:B------:R-:W-:Y:S02]  /*1e00*/  P2R R23, PR, RZ, 0x8 ;  /* 0x00000008ff177803 */ /* 0x000fe40000000000 */
[----:B----4-:R-:W-:Y:S02]  /*1e10*/  ISETP.LT.AND P2, PT, R25, UR10, P0 ;  /* 0x0000000a19007c0c */ /* 0x010fe40008741270 */
[----:B------:R-:W-:-:S02]  /*1e20*/  P2R R27, PR, RZ, 0x2 ;  /* 0x00000002ff1b7803 */ /* 0x000fc40000000000 */
[C---:B------:R-:W-:Y:S02]  /*1e30*/  ISETP.GE.OR P3, PT, R28.reuse, UR5, P3 ;  /* 0x000000051c007c0c */ /* 0x040fe40009f66670 */
[----:B------:R-:W-:Y:S01]  /*1e40*/  ISETP.GE.OR P1, PT, R28, UR5, P1 ;  /* 0x000000051c007c0c */ /* 0x000fe20008f26670 */
[C---:B------:R-:W-:Y:S01]  /*1e50*/  VIADD R10, R25.reuse, 0x1 ;  /* 0x00000001190a7836 */ /* 0x040fe20000000000 */
[----:B------:R-:W-:Y:S01]  /*1e60*/  ISETP.GE.OR P3, PT, R26, R3, P3 ;  /* 0x000000031a00720c */ /* 0x000fe20001f66670 */
[----:B------:R-:W-:Y:S01]  /*1e70*/  VIADD R9, R25, 0x2 ;  /* 0x0000000219097836 */ /* 0x000fe20000000000 */
[----:B------:R-:W-:-:S03]  /*1e80*/  ISETP.GE.OR P0, PT, R28, UR5, P4 ;  /* 0x000000051c007c0c */ /* 0x000fc6000a706670 */
[----:B------:R-:W2:Y:S01]  /*1e90*/  @P2 LDL R19, [R1] ;  /* 0x0000000001132983 */ /* 0x000ea20000100800 */
[-C--:B------:R-:W-:Y:S01]  /*1ea0*/  ISETP.GE.OR P1, PT, R26, R3.reuse, P1 ;  /* 0x000000031a00720c */ /* 0x080fe20000f26670 */
[----:B------:R-:W-:Y:S01]  /*1eb0*/  VIADD R8, R25, 0x3 ;  /* 0x0000000319087836 */ /* 0x000fe20000000000 */
[----:B------:R-:W-:Y:S01]  /*1ec0*/  ISETP.GE.OR P3, PT, R10, UR10, P3 ;  /* 0x0000000a0a007c0c */ /* 0x000fe20009f66670 */
[----:B------:R-:W0:Y:S01]  /*1ed0*/  @P2 LDC.64 R6, c[0x0][0x390] ;  /* 0x0000e400ff062b82 */ /* 0x000e220000000a00 */
[----:B------:R-:W-:Y:S02]  /*1ee0*/  ISETP.GE.OR P0, PT, R26, R3, P0 ;  /* 0x000000031a00720c */ /* 0x000fe40000706670 */
[----:B------:R-:W-:Y:S02]  /*1ef0*/  ISETP.GE.OR P1, PT, R9, UR10, P1 ;  /* 0x0000000a09007c0c */ /* 0x000fe40008f26670 */
[----:B------:R-:W-:-:S07]  /*1f00*/  ISETP.GE.OR P0, PT, R8, UR10, P0 ;  /* 0x0000000a08007c0c */ /* 0x000fce0008706670 */
[----:B------:R-:W4:Y:S04]  /*1f10*/  @!P3 LDL R15, [R1+0x4] ;  /* 0x00000400010fb983 */ /* 0x000f280000100800 */
[----:B------:R-:W5:Y:S04]  /*1f20*/  @!P1 LDL R5, [R1+0x8] ;  /* 0x0000080001059983 */ /* 0x000f680000100800 */
[----:B------:R-:W5:Y:S01]  /*1f30*/  @!P0 LDL R17, [R1+0xc] ;  /* 0x00000c0001118983 */ /* 0x000f620000100800 */
[----:B------:R-:W-:Y:S02]  /*1f40*/  IMAD R13, R28, R4, RZ ;  /* 0x000000041c0d7224 */ /* 0x000fe400078e02ff */
[----:B------:R-:W-:-:S02]  /*1f50*/  VIADD R21, R24, 0x4 ;  /* 0x0000000418157836 */ /* 0x000fc40000000000 */
[----:B------:R-:W-:Y:S02]  /*1f60*/  @P2 IMAD.IADD R11, R13, 0x1, R24 ;  /* 0x000000010d0b2824 */ /* 0x000fe400078e0218 */
[----:B------:R-:W-:Y:S02]  /*1f70*/  VIADD R22, R25, 0x4 ;  /* 0x0000000419167836 */ /* 0x000fe40000000000 */
[----:B0-----:R-:W-:-:S05]  /*1f80*/  @P2 IMAD.WIDE R6, R11, 0x4, R6 ;  /* 0x000000040b062825 */ /* 0x001fca00078e0206 */
[----:B--2---:R0:W-:Y:S01]  /*1f90*/  @P2 STG.E desc[UR8][R6.64], R19 ;  /* 0x0000001306002986 */ /* 0x0041e2000c101908 */
[----:B------:R-:W-:-:S04]  /*1fa0*/  IADD3 R11, P2, PT, R25, R2, RZ ;  /* 0x00000002190b7210 */ /* 0x000fc80007f5e0ff */
[----:B------:R-:W-:Y:S02]  /*1fb0*/  LEA.HI.X.SX32 R0, R2, RZ, 0x1, P2 ;  /* 0x000000ff02007211 */ /* 0x000fe400010f0eff */
[----:B------:R-:W-:-:S04]  /*1fc0*/  IADD3 R2, P2, PT, R13, R11, RZ ;  /* 0x0000000b0d027210 */ /* 0x000fc80007f5e0ff */
[----:B------:R-:W-:Y:S01]  /*1fd0*/  LEA.HI.X.SX32 R13, R13, R0, 0x1, P2 ;  /* 0x000000000d0d7211 */ /* 0x000fe200010f0eff */
[----:B0-----:R-:W-:Y:S01]  /*1fe0*/  VIADD R7, R24, 0x5 ;  /* 0x0000000518077836 */ /* 0x001fe20000000000 */
[C---:B---3--:R-:W-:Y:S01]  /*1ff0*/  LEA R12, P2, R2.reuse, UR6, 0x2 ;  /* 0x00000006020c7c11 */ /* 0x048fe2000f8410ff */
[----:B------:R-:W0:Y:S03]  /*2000*/  LDCU UR6, c[0x0][0x3b0] ;  /* 0x00007600ff0677ac */ /* 0x000e260008000800 */
[----:B------:R-:W-:Y:S02]  /*2010*/  LEA.HI.X R13, R2, UR7, R13, 0x2, P2 ;  /* 0x00000007020d7c11 */ /* 0x000fe400090f140d */
[-C--:B------:R-:W-:Y:S01]  /*2020*/  ISETP.GE.AND P2, PT, R21, R4.reuse, PT ;  /* 0x000000041500720c */ /* 0x080fe20003f46270 */
[----:B------:R-:W-:Y:S02]  /*2030*/  VIADD R21, R25, 0x5 ;  /* 0x0000000519157836 */ /* 0x000fe40000000000 */
[----:B----4-:R-:W-:Y:S01]  /*2040*/  @!P3 STG.E desc[UR8][R12.64+0x4], R15 ;  /* 0x0000040f0c00b986 */ /* 0x010fe2000c101908 */
[----:B------:R-:W-:Y:S01]  /*2050*/  ISETP.GE.OR P3, PT, R28, UR5, P2 ;  /* 0x000000051c007c0c */ /* 0x000fe20009766670 */
[----:B------:R-:W-:Y:S01]  /*2060*/  VIADD R14, R24, 0x7 ;  /* 0x00000007180e7836 */ /* 0x000fe20000000000 */
[----:B------:R-:W1:Y:S01]  /*2070*/  LDCU UR5, c[0x0][0x398] ;  /* 0x00007300ff0577ac */ /* 0x000e620008000800 */
[----:B-----5:R2:W-:Y:S01]  /*2080*/  @!P1 STG.E desc[UR8][R12.64+0x8], R5 ;  /* 0x000008050c009986 */ /* 0x0205e2000c101908 */
[----:B------:R-:W-:-:S02]  /*2090*/  ISETP.GE.AND P1, PT, R7, R4, PT ;  /* 0x000000040700720c */ /* 0x000fc40003f26270 */
[----:B------:R-:W-:Y:S01]  /*20a0*/  ISETP.GE.OR P3, PT, R26, R3, P3 ;  /* 0x000000031a00720c */ /* 0x000fe20001f66670 */
[----:B------:R3:W-:Y:S01]  /*20b0*/  @!P0 STG.E desc[UR8][R12.64+0xc], R17 ;  /* 0x00000c110c008986 */ /* 0x0007e2000c101908 */
[----:B------:R-:W-:Y:S02]  /*20c0*/  ISETP.GE.OR P0, PT, R28, UR11, P1 ;  /* 0x0000000b1c007c0c */ /* 0x000fe40008f06670 */
[----:B------:R-:W-:Y:S02]  /*20d0*/  ISETP.GE.OR P3, PT, R22, UR10, P3 ;  /* 0x0000000a16007c0c */ /* 0x000fe40009f66670 */
[----:B------:R-:W-:Y:S01]  /*20e0*/  ISETP.GE.OR P0, PT, R26, UR12, P0 ;  /* 0x0000000c1a007c0c */ /* 0x000fe20008706670 */
[----:B--2---:R-:W2:Y:S03]  /*20f0*/  LDC R5, c[0x0][0x3a0] ;  /* 0x0000e800ff057b82 */ /* 0x004ea60000000800 */
[----:B0-----:R-:W-:-:S07]  /*2100*/  ISETP.GE.OR P0, PT, R21, UR6, P0 ;  /* 0x0000000615007c0c */ /* 0x001fce0008706670 */
[----:B------:R-:W4:Y:S06]  /*2110*/  @!P3 LDL R3, [R1+0x10] ;  /* 0x000010000103b983 */ /* 0x000f2c0000100800 */
[----:B------:R-:W5:Y:S01]  /*2120*/  @!P0 LDL R19, [R1+0x14] ;  /* 0x0000140001138983 */ /* 0x000f620000100800 */
[----:B------:R-:W-:Y:S02]  /*2130*/  VIADD R15, R24, 0x6 ;  /* 0x00000006180f7836 */ /* 0x000fe40000000000 */
[----:B------:R-:W-:Y:S01]  /*2140*/  VIADD R7, R25, 0x6 ;  /* 0x0000000619077836 */ /* 0x000fe20000000000 */
[----:B----4-:R0:W-:Y:S02]  /*2150*/  @!P3 STG.E desc[UR8][R12.64+0x10], R3 ;  /* 0x000010030c00b986 */ /* 0x0101e4000c101908 */
[----:B--2---:R-:W-:-:S02]  /*2160*/  ISETP.GE.AND P3, PT, R15, R5, PT ;  /* 0x000000050f00720c */ /* 0x004fc40003f66270 */
[----:B-----5:R2:W-:Y:S02]  /*2170*/  @!P0 STG.E desc[UR8][R12.64+0x14], R19 ;  /* 0x000014130c008986 */ /* 0x0205e4000c101908 */
[----:B------:R-:W-:-:S04]  /*2180*/  ISETP.GE.OR P0, PT, R28, UR11, P3 ;  /* 0x0000000b1c007c0c */ /* 0x000fc80009f06670 */
[----:B------:R-:W-:-:S04]  /*2190*/  ISETP.GE.OR P0, PT, R26, UR12, P0 ;  /* 0x0000000c1a007c0c */ /* 0x000fc80008706670 */
[----:B------:R-:W-:-:S13]  /*21a0*/  ISETP.GE.OR P0, PT, R7, UR6, P0 ;  /* 0x0000000607007c0c */ /* 0x000fda0008706670 */
[----:B------:R-:W4:Y:S01]  /*21b0*/  @!P0 LDL R29, [R1+0x18] ;  /* 0x00001800011d8983 */ /* 0x000f220000100800 */
[----:B---3--:R-:W-:Y:S02]  /*21c0*/  IMAD R17, R28, R5, R5 ;  /* 0x000000051c117224 */ /* 0x008fe400078e0205 */
[----:B------:R-:W-:Y:S01]  /*21d0*/  VIADD R6, R25, 0x7 ;  /* 0x0000000719067836 */ /* 0x000fe20000000000 */
[----:B----4-:R3:W-:Y:S02]  /*21e0*/  @!P0 STG.E desc[UR8][R12.64+0x18], R29 ;  /* 0x0000181d0c008986 */ /* 0x0107e4000c101908 */
[----:B0-----:R-:W-:-:S04]  /*21f0*/  IADD3 R3, P0, PT, R17, R11, RZ ;  /* 0x0000000b11037210 */ /* 0x001fc80007f1e0ff */
[----:B------:R-:W-:Y:S02]  /*2200*/  LEA.HI.X.SX32 R4, R17, R0, 0x1, P0 ;  /* 0x0000000011047211 */ /* 0x000fe400000f0eff */
[----:B------:R-:W-:-:S04]  /*2210*/  LEA R2, P0, R3, UR14, 0x2 ;  /* 0x0000000e03027c11 */ /* 0x000fc8000f8010ff */
[----:B------:R-:W-:Y:S02]  /*2220*/  LEA.HI.X R3, R3, UR15, R4, 0x2, P0 ;  /* 0x0000000f03037c11 */ /* 0x000fe400080f1404 */
[----:B------:R-:W-:-:S04]  /*2230*/  ISETP.GE.AND P0, PT, R14, R5, PT ;  /* 0x000000050e00720c */ /* 0x000fc80003f06270 */
[----:B------:R-:W-:-:S04]  /*2240*/  ISETP.GE.OR P5, PT, R28, UR11, P0 ;  /* 0x0000000b1c007c0c */ /* 0x000fc800087a6670 */
[----:B------:R-:W-:-:S04]  /*2250*/  ISETP.GE.OR P5, PT, R26, UR12, P5 ;  /* 0x0000000c1a007c0c */ /* 0x000fc8000afa6670 */
[----:B------:R-:W-:-:S13]  /*2260*/  ISETP.GE.OR P5, PT, R6, UR6, P5 ;  /* 0x0000000606007c0c */ /* 0x000fda000afa6670 */
[----:B--2---:R-:W2:Y:S01]  /*2270*/  @!P5 LDL R19, [R1+0x1c] ;  /* 0x00001c000113d983 */ /* 0x004ea20000100800 */
[----:B------:R-:W-:Y:S02]  /*2280*/  VIADD R4, R28, 0x1 ;  /* 0x000000011c047836 */ /* 0x000fe40000000000 */
[----:B------:R-:W-:Y:S01]  /*2290*/  VIADD R20, R26, 0x1 ;  /* 0x000000011a147836 */ /* 0x000fe20000000000 */
[----:B--2---:R0:W-:Y:S02]  /*22a0*/  @!P5 STG.E desc[UR8][R12.64+0x1c], R19 ;  /* 0x00001c130c00d986 */ /* 0x0041e4000c101908 */
[----:B------:R-:W-:-:S04]  /*22b0*/  ISETP.GE.AND P5, PT, R4, UR11, PT ;  /* 0x0000000b04007c0c */ /* 0x000fc8000bfa6270 */
[----:B------:R-:W-:-:S04]  /*22c0*/  ISETP.GE.OR P6, PT, R24, R5, P5 ;  /* 0x000000051800720c */ /* 0x000fc80002fc6670 */
[----:B------:R-:W-:-:S04]  /*22d0*/  ISETP.GE.OR P6, PT, R20, UR12, P6 ;  /* 0x0000000c14007c0c */ /* 0x000fc8000b7c6670 */
[----:B------:R-:W-:-:S13]  /*22e0*/  ISETP.GE.OR P6, PT, R25, UR6, P6 ;  /* 0x0000000619007c0c */ /* 0x000fda000b7c6670 */
[----:B---3--:R-:W2:Y:S01]  /*22f0*/  @!P6 LDL R29, [R1+0x20] ;  /* 0x00002000011de983 */ /* 0x008ea20000100800 */
[----:B0-----:R-:W0:Y:S01]  /*2300*/  @!P6 LDC.64 R12, c[0x0][0x390] ;  /* 0x0000e400ff0ceb82 */ /* 0x001e220000000a00 */
[C---:B------:R-:W-:Y:S02]  /*2310*/  @!P6 IMAD.IADD R17, R24.reuse, 0x1, R17 ;  /* 0x000000011811e824 */ /* 0x040fe400078e0211 */
[----:B------:R-:W-:Y:S02]  /*2320*/  VIADD R4, R24, 0x1 ;  /* 0x0000000118047836 */ /* 0x000fe40000000000 */
[----:B0-----:R-:W-:-:S05]  /*2330*/  @!P6 IMAD.WIDE R12, R17, 0x4, R12 ;  /* 0x00000004110ce825 */ /* 0x001fca00078e020c */
[----:B--2---:R0:W-:Y:S01]  /*2340*/  @!P6 STG.E desc[UR8][R12.64], R29 ;  /* 0x0000001d0c00e986 */ /* 0x0041e2000c101908 */
[----:B------:R-:W-:-:S04]  /*2350*/  ISETP.GE.OR P6, PT, R4, R5, P5 ;  /* 0x000000050400720c */ /* 0x000fc80002fc6670 */
[----:B------:R-:W-:-:S04]  /*2360*/  ISETP.GE.OR P6, PT, R20, UR12, P6 ;  /* 0x0000000c14007c0c */ /* 0x000fc8000b7c6670 */
[----:B------:R-:W-:-:S13]  /*2370*/  ISETP.GE.OR P6, PT, R10, UR6, P6 ;  /* 0x000000060a007c0c */ /* 0x000fda000b7c6670 */
[----:B------:R-:W2:Y:S01]  /*2380*/  @!P6 LDL R17, [R1+0x24] ;  /* 0x000024000111e983 */ /* 0x000ea20000100800 */
[----:B------:R-:W-:-:S03]  /*2390*/  VIADD R19, R24, 0x2 ;  /* 0x0000000218137836 */ /* 0x000fc60000000000 */
[----:B--2---:R2:W-:Y:S02]  /*23a0*/  @!P6 STG.E desc[UR8][R2.64+0x4], R17 ;  /* 0x000004110200e986 */ /* 0x0045e4000c101908 */
[----:B------:R-:W-:-:S04]  /*23b0*/  ISETP.GE.OR P6, PT, R19, R5, P5 ;  /* 0x000000051300720c */ /* 0x000fc80002fc6670 */
[----:B------:R-:W-:-:S04]  /*23c0*/  ISETP.GE.OR P6, PT, R20, UR12, P6 ;  /* 0x0000000c14007c0c */ /* 0x000fc8000b7c6670 */
[----:B------:R-:W-:-:S13]  /*23d0*/  ISETP.GE.OR P6, PT, R9, UR6, P6 ;  /* 0x0000000609007c0c */ /* 0x000fda000b7c6670 */
[----:B0-----:R-:W3:Y:S01]  /*23e0*/  @!P6 LDL R13, [R1+0x28] ;  /* 0x00002800010de983 */ /* 0x001ee20000100800 */
[----:B------:R-:W-:-:S03]  /*23f0*/  VIADD R18, R24, 0x3 ;  /* 0x0000000318127836 */ /* 0x000fc60000000000 */
[----:B---3--:R0:W-:Y:S02]  /*2400*/  @!P6 STG.E desc[UR8][R2.64+0x8], R13 ;  /* 0x0000080d0200e986 */ /* 0x0081e4000c101908 */
[----:B------:R-:W-:-:S04]  /*2410*/  ISETP.GE.OR P6, PT, R18, R5, P5 ;  /* 0x000000051200720c */ /* 0x000fc80002fc6670 */
[----:B------:R-:W-:-:S04]  /*2420*/  ISETP.GE.OR P6, PT, R20, UR12, P6 ;  /* 0x0000000c14007c0c */ /* 0x000fc8000b7c6670 */
[----:B------:R-:W-:-:S13]  /*2430*/  ISETP.GE.OR P6, PT, R8, UR6, P6 ;  /* 0x0000000608007c0c */ /* 0x000fda000b7c6670 */
[----:B--2---:R-:W2:Y:S01]  /*2440*/  @!P6 LDL R17, [R1+0x2c] ;  /* 0x00002c000111e983 */ /* 0x004ea20000100800 */
[----:B------:R-:W-:-:S03]  /*2450*/  VIADD R16, R24, 0x5 ;  /* 0x0000000518107836 */ /* 0x000fc60000000000 */
[----:B--2---:R2:W-:Y:S02]  /*2460*/  @!P6 STG.E desc[UR8][R2.64+0xc], R17 ;  /* 0x00000c110200e986 */ /* 0x0045e4000c101908 */
[----:B------:R-:W-:-:S04]  /*2470*/  ISETP.GE.OR P6, PT, R16, R5, P5 ;  /* 0x000000051000720c */ /* 0x000fc80002fc6670 */
[----:B------:R-:W-:-:S04]  /*2480*/  ISETP.GE.OR P6, PT, R20, UR12, P6 ;  /* 0x0000000c14007c0c */ /* 0x000fc8000b7c6670 */
[----:B------:R-:W-:-:S13]  /*2490*/  ISETP.GE.OR P6, PT, R21, UR6, P6 ;  /* 0x0000000615007c0c */ /* 0x000fda000b7c6670 */
[----:B0-----:R-:W3:Y:S04]  /*24a0*/  @!P6 LDL R13, [R1+0x34] ;  /* 0x00003400010de983 */ /* 0x001ee80000100800 */
[----:B---3--:R0:W-:Y:S01]  /*24b0*/  @!P6 STG.E desc[UR8][R2.64+0x14], R13 ;  /* 0x0000140d0200e986 */ /* 0x0081e2000c101908 */
[----:B------:R-:W-:-:S04]  /*24c0*/  ISETP.GE.OR P6, PT, R15, R5, P5 ;  /* 0x000000050f00720c */ /* 0x000fc80002fc6670 */
[----:B------:R-:W-:-:S04]  /*24d0*/  ISETP.GE.OR P6, PT, R20, UR12, P6 ;  /* 0x0000000c14007c0c */ /* 0x000fc8000b7c6670 */
[----:B------:R-:W-:-:S13]  /*24e0*/  ISETP.GE.OR P6, PT, R7, UR6, P6 ;  /* 0x0000000607007c0c */ /* 0x000fda000b7c6670 */
[----:B------:R-:W3:Y:S01]  /*24f0*/  @!P6 LDL R12, [R1+0x38] ;  /* 0x00003800010ce983 */ /* 0x000ee20000100800 */
[----:B--2---:R-:W-:-:S03]  /*2500*/  VIADD R17, R24, 0x4 ;  /* 0x0000000418117836 */ /* 0x004fc60000000000 */
[----:B---3--:R2:W-:Y:S02]  /*2510*/  @!P6 STG.E desc[UR8][R2.64+0x18], R12 ;  /* 0x0000180c0200e986 */ /* 0x0085e4000c101908 */
[-C--:B------:R-:W-:Y:S02]  /*2520*/  ISETP.GE.OR P6, PT, R17, R5.reuse, P5 ;  /* 0x000000051100720c */ /* 0x080fe40002fc6670 */
[----:B------:R-:W-:Y:S02]  /*2530*/  ISETP.GE.OR P5, PT, R14, R5, P5 ;  /* 0x000000050e00720c */ /* 0x000fe40002fa6670 */
[C---:B------:R-:W-:Y:S02]  /*2540*/  ISETP.GE.OR P6, PT, R20.reuse, UR12, P6 ;  /* 0x0000000c14007c0c */ /* 0x040fe4000b7c6670 */
[----:B------:R-:W-:Y:S02]  /*2550*/  ISETP.GE.OR P5, PT, R20, UR12, P5 ;  /* 0x0000000c14007c0c */ /* 0x000fe4000afa6670 */
[----:B------:R-:W-:-:S02]  /*2560*/  ISETP.GE.OR P6, PT, R22, UR6, P6 ;  /* 0x0000000616007c0c */ /* 0x000fc4000b7c6670 */
[----:B------:R-:W-:-:S11]  /*2570*/  ISETP.GE.OR P5, PT, R6, UR6, P5 ;  /* 0x0000000606007c0c */ /* 0x000fd6000afa6670 */
[----:B------:R-:W3:Y:S04]  /*2580*/  @!P6 LDL R29, [R1+0x30] ;  /* 0x00003000011de983 */ /* 0x000ee80000100800 */
[----:B0-----:R-:W4:Y:S01]  /*2590*/  @!P5 LDL R13, [R1+0x3c] ;  /* 0x00003c00010dd983 */ /* 0x001f220000100800 */
[----:B--2---:R-:W-:-:S03]  /*25a0*/  VIADD R12, R28, 0x2 ;  /* 0x000000021c0c7836 */ /* 0x004fc60000000000 */
[----:B---3--:R-:W-:Y:S04]  /*25b0*/  @!P6 STG.E desc[UR8][R2.64+0x10], R29 ;  /* 0x0000101d0200e986 */ /* 0x008fe8000c101908 */
[----:B----4-:R0:W-:Y:S01]  /*25c0*/  @!P5 STG.E desc[UR8][R2.64+0x1c], R13 ;  /* 0x00001c0d0200d986 */ /* 0x0101e2000c101908 */
[----:B------:R-:W-:-:S04]  /*25d0*/  ISETP.GE.AND P5, PT, R12, UR11, PT ;  /* 0x0000000b0c007c0c */ /* 0x000fc8000bfa6270 */
[----:B------:R-:W-:Y:S01]  /*25e0*/  ISETP.GE.OR P6, PT, R24, R5, P5 ;  /* 0x000000051800720c */ /* 0x000fe20002fc6670 */
[----:B0-----:R-:W-:-:S05]  /*25f0*/  VIADD R13, R26, 0x2 ;  /* 0x000000021a0d7836 */ /* 0x001fca0000000000 */
[----:B------:R-:W-:-:S04]  /*2600*/  ISETP.GE.OR P6, PT, R13, UR12, P6 ;  /* 0x0000000c0d007c0c */ /* 0x000fc8000b7c6670 */
[----:B------:R-:W-:-:S13]  /*2610*/  ISETP.GE.OR P6, PT, R25, UR6, P6 ;  /* 0x0000000619007c0c */ /* 0x000fda000b7c6670 */
[----:B------:R-:W2:Y:S01]  /*2620*/  @!P6 LDL R20, [R1+0x40] ;  /* 0x000040000114e983 */ /* 0x000ea20000100800 */
[----:B------:R-:W0:Y:S01]  /*2630*/  @!P6 LDC.64 R2, c[0x0][0x390] ;  /* 0x0000e400ff02eb82 */ /* 0x000e220000000a00 */
[----:B------:R-:W-:-:S04]  /*2640*/  IMAD R12, R12, R5, RZ ;  /* 0x000000050c0c7224 */ /* 0x000fc800078e02ff */
[----:B------:R-:W-:-:S04]  /*2650*/  @!P6 IMAD.IADD R29, R24, 0x1, R12 ;  /* 0x00000001181de824 */ /* 0x000fc800078e020c */
[----:B0-----:R-:W-:-:S05]  /*2660*/  @!P6 IMAD.WIDE R2, R29, 0x4, R2 ;  /* 0x000000041d02e825 */ /* 0x001fca00078e0202 */
[----:B--2---:R0:W-:Y:S01]  /*2670*/  @!P6 STG.E desc[UR8][R2.64], R20 ;  /* 0x000000140200e986 */ /* 0x0041e2000c101908 */
[----:B------:R-:W-:-:S04]  /*2680*/  IADD3 R29, P6, PT, R12, R11, RZ ;  /* 0x0000000b0c1d7210 */ /* 0x000fc80007fde0ff */
[----:B------:R-:W-:Y:S02]  /*2690*/  LEA.HI.X.SX32 R12, R12, R0, 0x1, P6 ;  /* 0x000000000c0c7211 */ /* 0x000fe400030f0eff */
[----:B0-----:R-:W-:-:S04]  /*26a0*/  LEA R2, P6, R29, UR14, 0x2 ;  /* 0x0000000e1d027c11 */ /* 0x001fc8000f8c10ff */
[----:B------:R-:W-:Y:S02]  /*26b0*/  LEA.HI.X R3, R29, UR15, R12, 0x2, P6 ;  /* 0x0000000f1d037c11 */ /* 0x000fe4000b0f140c */
[----:B------:R-:W-:-:S04]  /*26c0*/  ISETP.GE.OR P6, PT, R4, R5, P5 ;  /* 0x000000050400720c */ /* 0x000fc80002fc6670 */
[----:B------:R-:W-:-:S04]  /*26d0*/  ISETP.GE.OR P6, PT, R13, UR12, P6 ;  /* 0x0000000c0d007c0c */ /* 0x000fc8000b7c6670 */
[----:B------:R-:W-:-:S13]  /*26e0*/  ISETP.GE.OR P6, PT, R10, UR6, P6 ;  /* 0x000000060a007c0c */ /* 0x000fda000b7c6670 */
[----:B------:R-:W2:Y:S04]  /*26f0*/  @!P6 LDL R29, [R1+0x44] ;  /* 0x00004400011de983 */ /* 0x000ea80000100800 */
[----:B--2---:R0:W-:Y:S01]  /*2700*/  @!P6 STG.E desc[UR8][R2.64+0x4], R29 ;  /* 0x0000041d0200e986 */ /* 0x0041e2000c101908 */
        /* <DEDUP_REMOVED lines=8> */
[----:B------:R-:W3:Y:S04]  /*2790*/  @!P6 LDL R20, [R1+0x4c] ;  /* 0x00004c000114e983 */ /* 0x000ee80000100800 */
[----:B---3--:R3:W-:Y:S01]  /*27a0*/  @!P6 STG.E desc[UR8][R2.64+0xc], R20 ;  /* 0x00000c140200e986 */ /* 0x0087e2000c101908 */
[----:B------:R-:W-:-:S04]  /*27b0*/  ISETP.GE.OR P6, PT, R17, R5, P5 ;  /* 0x000000051100720c */ /* 0x000fc80002fc6670 */
[----:B------:R-:W-:-:S04]  /*27c0*/  ISETP.GE.OR P6, PT, R13, UR12, P6 ;  /* 0x0000000c0d007c0c */ /* 0x000fc8000b7c6670 */
[----:B------:R-:W-:-:S13]  /*27d0*/  ISETP.GE.OR P6, PT, R22, UR6, P6 ;  /* 0x0000000616007c0c */ /* 0x000fda000b7c6670 */
[----:B0-----:R-:W4:Y:S04]  /*27e0*/  @!P6 LDL R29, [R1+0x50] ;  /* 0x00005000011de983 */ /* 0x001f280000100800 */
[----:B----4-:R-:W-:Y:S01]  /*27f0*/  @!P6 STG.E desc[UR8][R2.64+0x10], R29 ;  /* 0x0000101d0200e986 */ /* 0x010fe2000c101908 */
[----:B------:R-:W-:-:S04]  /*2800*/  ISETP.GE.OR P6, PT, R16, R5, P5 ;  /* 0x000000051000720c */ /* 0x000fc80002fc6670 */
[----:B------:R-:W-:-:S04]  /*2810*/  ISETP.GE.OR P6, PT, R13, UR12, P6 ;  /* 0x0000000c0d007c0c */ /* 0x000fc8000b7c6670 */
[----:B------:R-:W-:-:S13]  /*2820*/  ISETP.GE.OR P6, PT, R21, UR6, P6 ;  /* 0x0000000615007c0c */ /* 0x000fda000b7c6670 */
[----:B--2---:R-:W2:Y:S04]  /*2830*/  @!P6 LDL R12, [R1+0x54] ;  /* 0x00005400010ce983 */ /* 0x004ea80000100800 */
[----:B--2---:R0:W-:Y:S01]  /*2840*/  @!P6 STG.E desc[UR8][R2.64+0x14], R12 ;  /* 0x0000140c0200e986 */ /* 0x0041e2000c101908 */
[-C--:B------:R-:W-:Y:S02]  /*2850*/  ISETP.GE.OR P6, PT, R15, R5.reuse, P5 ;  /* 0x000000050f00720c */ /* 0x080fe40002fc6670 */
[----:B------:R-:W-:-:S04]  /*2860*/  ISETP.GE.OR P5, PT, R14, R5, P5 ;  /* 0x000000050e00720c */ /* 0x000fc80002fa6670 */
[C---:B------:R-:W-:Y:S02]  /*2870*/  ISETP.GE.OR P5, PT, R13.reuse, UR12, P5 ;  /* 0x0000000c0d007c0c */ /* 0x040fe4000afa6670 */
[----:B------:R-:W-:Y:S02]  /*2880*/  ISETP.GE.OR P6, PT, R13, UR12, P6 ;  /* 0x0000000c0d007c0c */ /* 0x000fe4000b7c6670 */
[----:B------:R-:W-:Y:S02]  /*2890*/  ISETP.GE.OR P5, PT, R6, UR6, P5 ;  /* 0x0000000606007c0c */ /* 0x000fe4000afa6670 */
[----:B------:R-:W-:-:S11]  /*28a0*/  ISETP.GE.OR P6, PT, R7, UR6, P6 ;  /* 0x0000000607007c0c */ /* 0x000fd6000b7c6670 */
[----:B------:R-:W2:Y:S04]  /*28b0*/  @!P5 LDL R13, [R1+0x5c] ;  /* 0x00005c00010dd983 */ /* 0x000ea80000100800 */
[----:B---3--:R-:W3:Y:S01]  /*28c0*/  @!P6 LDL R20, [R1+0x58] ;  /* 0x000058000114e983 */ /* 0x008ee20000100800 */
[----:B0-----:R-:W-:-:S03]  /*28d0*/  VIADD R12, R28, 0x3 ;  /* 0x000000031c0c7836 */ /* 0x001fc60000000000 */
[----:B--2---:R0:W-:Y:S02]  /*28e0*/  @!P5 STG.E desc[UR8][R2.64+0x1c], R13 ;  /* 0x00001c0d0200d986 */ /* 0x0041e4000c101908 */
[----:B------:R-:W-:Y:S02]  /*28f0*/  ISETP.GE.AND P5, PT, R12, UR11, PT ;  /* 0x0000000b0c007c0c */ /* 0x000fe4000bfa6270 */
[----:B---3--:R2:W-:Y:S02]  /*2900*/  @!P6 STG.E desc[UR8][R2.64+0x18], R20 ;  /* 0x000018140200e986 */ /* 0x0085e4000c101908 */
[----:B------:R-:W-:Y:S01]  /*2910*/  ISETP.GE.OR P6, PT, R24, R5, P5 ;  /* 0x000000051800720c */ /* 0x000fe20002fc6670 */
[----:B0-----:R-:W-:-:S05]  /*2920*/  VIADD R13, R26, 0x3 ;  /* 0x000000031a0d7836 */ /* 0x001fca0000000000 */
[----:B------:R-:W-:-:S04]  /*2930*/  ISETP.GE.OR P6, PT, R13, UR12, P6 ;  /* 0x0000000c0d007c0c */ /* 0x000fc8000b7c6670 */
[----:B------:R-:W-:-:S13]  /*2940*/  ISETP.GE.OR P6, PT, R25, UR6, P6 ;  /* 0x0000000619007c0c */ /* 0x000fda000b7c6670 */
[----:B--2---:R-:W2:Y:S01]  /*2950*/  @!P6 LDL R20, [R1+0x60] ;  /* 0x000060000114e983 */ /* 0x004ea20000100800 */
        /* <DEDUP_REMOVED lines=149> */
[----:B0-----:R-:W-:Y:S01]  /*32b0*/  VIADD R13, R26, 0x6 ;  /* 0x000000061a0d7836 */ /* 0x001fe20000000000 */
[----:B------:R-:W0:Y:S04]  /*32c0*/  LDCU.64 UR10, c[0x0][0x390] ;  /* 0x00007200ff0a77ac */ /* 0x000e280008000a00 */
[----:B------:R-:W-:-:S04]  /*32d0*/  ISETP.GE.OR P6, PT, R13, UR12, P6 ;  /* 0x0000000c0d007c0c */ /* 0x000fc8000b7c6670 */
[----:B------:R-:W-:-:S13]  /*32e0*/  ISETP.GE.OR P6, PT, R25, UR6, P6 ;  /* 0x0000000619007c0c */ /* 0x000fda000b7c6670 */
[----:B--2---:R-:W2:Y:S01]  /*32f0*/  @!P6 LDL R20, [R1+0xc0] ;  /* 0x0000c0000114e983 */ /* 0x004ea20000100800 */
[----:B------:R-:W3:Y:S01]  /*3300*/  @!P6 LDC.64 R2, c[0x0][0x390] ;  /* 0x0000e400ff02eb82 */ /* 0x000ee20000000a00 */
[----:B------:R-:W-:-:S04]  /*3310*/  IMAD R12, R12, R5, RZ ;  /* 0x000000050c0c7224 */ /* 0x000fc800078e02ff */
[----:B------:R-:W-:-:S04]  /*3320*/  @!P6 IMAD.IADD R29, R24, 0x1, R12 ;  /* 0x00000001181de824 */ /* 0x000fc800078e020c */
[----:B---3--:R-:W-:-:S05]  /*3330*/  @!P6 IMAD.WIDE R2, R29, 0x4, R2 ;  /* 0x000000041d02e825 */ /* 0x008fca00078e0202 */
[----:B--2---:R2:W-:Y:S01]  /*3340*/  @!P6 STG.E desc[UR8][R2.64], R20 ;  /* 0x000000140200e986 */ /* 0x0045e2000c101908 */
[----:B------:R-:W-:-:S04]  /*3350*/  IADD3 R29, P6, PT, R12, R11, RZ ;  /* 0x0000000b0c1d7210 */ /* 0x000fc80007fde0ff */
[----:B------:R-:W-:Y:S02]  /*3360*/  LEA.HI.X.SX32 R12, R12, R0, 0x1, P6 ;  /* 0x000000000c0c7211 */ /* 0x000fe400030f0eff */
[----:B--2---:R-:W-:-:S04]  /*3370*/  LEA R2, P6, R29, UR14, 0x2 ;  /* 0x0000000e1d027c11 */ /* 0x004fc8000f8c10ff */
[----:B------:R-:W-:Y:S01]  /*3380*/  LEA.HI.X R3, R29, UR15, R12, 0x2, P6 ;  /* 0x0000000f1d037c11 */ /* 0x000fe2000b0f140c */
[----:B------:R-:W-:-:S04]  /*3390*/  VIADD R12, R28, 0x7 ;  /* 0x000000071c0c7836 */ /* 0x000fc80000000000 */
[----:B------:R-:W-:-:S05]  /*33a0*/  IMAD R20, R12, R5, RZ ;  /* 0x000000050c147224 */ /* 0x000fca00078e02ff */
        /* <DEDUP_REMOVED lines=13> */
[----:B--2---:R-:W-:Y:S01]  /*3480*/  @!P6 STG.E desc[UR8][R2.64+0x8], R19 ;  /* 0x000008130200e986 */ /* 0x004fe2000c101908 */
        /* <DEDUP_REMOVED lines=13> */
[----:B------:R-:W3:Y:S04]  /*3560*/  @!P6 LDL R17, [R1+0xd4] ;  /* 0x0000d4000111e983 */ /* 0x000ee80000100800 */
[----:B---3--:R-:W-:Y:S01]  /*3570*/  @!P6 STG.E desc[UR8][R2.64+0x14], R17 ;  /* 0x000014110200e986 */ /* 0x008fe2000c101908 */
[-C--:B------:R-:W-:Y:S02]  /*3580*/  ISETP.GE.OR P6, PT, R15, R5.reuse, P5 ;  /* 0x000000050f00720c */ /* 0x080fe40002fc6670 */
[----:B------:R-:W-:-:S04]  /*3590*/  ISETP.GE.OR P5, PT, R14, R5, P5 ;  /* 0x000000050e00720c */ /* 0x000fc80002fa6670 */
[----:B------:R-:W-:-:S04]  /*35a0*/  ISETP.GE.OR P5, PT, R13, UR12, P5 ;  /* 0x0000000c0d007c0c */ /* 0x000fc8000afa6670 */
[----:B------:R-:W-:Y:S02]  /*35b0*/  ISETP.GE.OR P5, PT, R6, UR6, P5 ;  /* 0x0000000606007c0c */ /* 0x000fe4000afa6670 */
[----:B------:R-:W-:-:S11]  /*35c0*/  ISETP.GE.OR P6, PT, R13, UR12, P6 ;  /* 0x0000000c0d007c0c */ /* 0x000fd6000b7c6670 */
[----:B------:R-:W3:Y:S01]  /*35d0*/  @!P5 LDL R13, [R1+0xdc] ;  /* 0x0000dc00010dd983 */ /* 0x000ee20000100800 */
[----:B------:R-:W-:Y:S01]  /*35e0*/  VIADD R26, R26, 0x7 ;  /* 0x000000071a1a7836 */ /* 0x000fe20000000000 */
[----:B------:R-:W-:-:S13]  /*35f0*/  ISETP.GE.OR P6, PT, R7, UR6, P6 ;  /* 0x0000000607007c0c */ /* 0x000fda000b7c6670 */
[----:B------:R-:W4:Y:S04]  /*3600*/  @!P6 LDL R15, [R1+0xd8] ;  /* 0x0000d800010fe983 */ /* 0x000f280000100800 */
[----:B---3--:R-:W-:Y:S01]  /*3610*/  @!P5 STG.E desc[UR8][R2.64+0x1c], R13 ;  /* 0x00001c0d0200d986 */ /* 0x008fe2000c101908 */
[----:B------:R-:W-:-:S04]  /*3620*/  ISETP.GE.AND P5, PT, R24, R5, PT ;  /* 0x000000051800720c */ /* 0x000fc80003fa6270 */
[----:B-1----:R-:W-:-:S04]  /*3630*/  ISETP.GE.OR P5, PT, R12, UR5, P5 ;  /* 0x000000050c007c0c */ /* 0x002fc8000afa6670 */
[----:B------:R-:W-:-:S04]  /*3640*/  ISETP.GE.OR P5, PT, R26, UR12, P5 ;  /* 0x0000000c1a007c0c */ /* 0x000fc8000afa6670 */
[----:B------:R-:W-:-:S13]  /*3650*/  ISETP.GE.OR P5, PT, R25, UR6, P5 ;  /* 0x0000000619007c0c */ /* 0x000fda000afa6670 */
[----:B--2---:R-:W2:Y:S01]  /*3660*/  @!P5 LDL R0, [R1+0xe0] ;  /* 0x0000e0000100d983 */ /* 0x004ea20000100800 */
[----:B------:R-:W1:Y:S01]  /*3670*/  @!P5 LDC.64 R4, c[0x0][0x390] ;  /* 0x0000e400ff04db82 */ /* 0x000e620000000a00 */
[----:B0-----:R-:W-:Y:S02]  /*3680*/  @!P5 IMAD.IADD R11, R24, 0x1, R20 ;  /* 0x00000001180bd824 */ /* 0x001fe400078e0214 */
[----:B----4-:R0:W-:Y:S01]  /*3690*/  @!P6 STG.E desc[UR8][R2.64+0x18], R15 ;  /* 0x0000180f0200e986 */ /* 0x0101e2000c101908 */
[----:B------:R-:W-:Y:S02]  /*36a0*/  ISETP.NE.AND P6, PT, R27, RZ, PT ;  /* 0x000000ff1b00720c */ /* 0x000fe40003fc5270 */
[C---:B------:R-:W-:Y:S02]  /*36b0*/  ISETP.GE.OR P4, PT, R12.reuse, UR5, P4 ;  /* 0x000000050c007c0c */ /* 0x040fe4000a786670 */
[C---:B------:R-:W-:Y:S02]  /*36c0*/  ISETP.GE.OR P6, PT, R12.reuse, UR5, P6 ;  /* 0x000000050c007c0c */ /* 0x040fe4000b7c6670 */
[----:B------:R-:W-:-:S02]  /*36d0*/  ISETP.GE.OR P2, PT, R12, UR5, P2 ;  /* 0x000000050c007c0c */ /* 0x000fc40009746670 */
[C---:B------:R-:W-:Y:S02]  /*36e0*/  ISETP.GE.OR P1, PT, R12.reuse, UR5, P1 ;  /* 0x000000050c007c0c */ /* 0x040fe40008f26670 */
[----:B------:R-:W-:Y:S01]  /*36f0*/  ISETP.GE.OR P3, PT, R12, UR5, P3 ;  /* 0x000000050c007c0c */ /* 0x000fe20009f66670 */
[----:B-1----:R-:W-:Y:S01]  /*3700*/  @!P5 IMAD.WIDE R4, R11, 0x4, R4 ;  /* 0x000000040b04d825 */ /* 0x002fe200078e0204 */
[C---:B------:R-:W-:Y:S02]  /*3710*/  ISETP.GE.OR P6, PT, R26.reuse, UR12, P6 ;  /* 0x0000000c1a007c0c */ /* 0x040fe4000b7c6670 */
[C---:B------:R-:W-:Y:S02]  /*3720*/  ISETP.GE.OR P4, PT, R26.reuse, UR12, P4 ;  /* 0x0000000c1a007c0c */ /* 0x040fe4000a786670 */
[C---:B------:R-:W-:Y:S02]  /*3730*/  ISETP.GE.OR P2, PT, R26.reuse, UR12, P2 ;  /* 0x0000000c1a007c0c */ /* 0x040fe40009746670 */
[----:B------:R-:W-:-:S02]  /*3740*/  ISETP.GE.OR P1, PT, R26, UR12, P1 ;  /* 0x0000000c1a007c0c */ /* 0x000fc40008f26670 */
[----:B------:R-:W-:Y:S02]  /*3750*/  ISETP.GE.OR P3, PT, R26, UR12, P3 ;  /* 0x0000000c1a007c0c */ /* 0x000fe40009f66670 */
[----:B------:R-:W-:Y:S02]  /*3760*/  ISETP.GE.OR P6, PT, R9, UR6, P6 ;  /* 0x0000000609007c0c */ /* 0x000fe4000b7c6670 */
[----:B------:R-:W-:Y:S02]  /*3770*/  ISETP.GE.OR P4, PT, R8, UR6, P4 ;  /* 0x0000000608007c0c */ /* 0x000fe4000a786670 */
[----:B------:R-:W-:Y:S02]  /*3780*/  ISETP.GE.OR P2, PT, R22, UR6, P2 ;  /* 0x0000000616007c0c */ /* 0x000fe40009746670 */
[----:B------:R-:W-:Y:S02]  /*3790*/  ISETP.GE.OR P1, PT, R21, UR6, P1 ;  /* 0x0000000615007c0c */ /* 0x000fe40008f26670 */
[----:B------:R-:W-:-:S07]  /*37a0*/  ISETP.GE.OR P3, PT, R7, UR6, P3 ;  /* 0x0000000607007c0c */ /* 0x000fce0009f66670 */
[----:B------:R-:W3:Y:S04]  /*37b0*/  @!P4 LDL R7, [R1+0xec] ;  /* 0x0000ec000107c983 */ /* 0x000ee80000100800 */
[----:B0-----:R-:W4:Y:S04]  /*37c0*/  @!P2 LDL R3, [R1+0xf0] ;  /* 0x0000f0000103a983 */ /* 0x001f280000100800 */
[----:B------:R-:W5:Y:S04]  /*37d0*/  @!P1 LDL R9, [R1+0xf4] ;  /* 0x0000f40001099983 */ /* 0x000f680000100800 */
[----:B------:R-:W5:Y:S04]  /*37e0*/  @!P3 LDL R11, [R1+0xf8] ;  /* 0x0000f800010bb983 */ /* 0x000f680000100800 */
[----:B--2---:R0:W-:Y:S01]  /*37f0*/  @!P5 STG.E desc[UR8][R4.64], R0 ;  /* 0x000000000400d986 */ /* 0x0041e2000c101908 */
[----:B------:R-:W-:-:S04]  /*3800*/  ISETP.NE.AND P5, PT, R23, RZ, PT ;  /* 0x000000ff1700720c */ /* 0x000fc80003fa5270 */
[----:B------:R-:W-:-:S04]  /*3810*/  ISETP.GE.OR P5, PT, R12, UR5, P5 ;  /* 0x000000050c007c0c */ /* 0x000fc8000afa6670 */
[----:B------:R-:W-:Y:S01]  /*3820*/  ISETP.GE.OR P5, PT, R26, UR12, P5 ;  /* 0x0000000c1a007c0c */ /* 0x000fe2000afa6670 */
[----:B0-----:R-:W2:Y:S03]  /*3830*/  @!P6 LDL R5, [R1+0xe8] ;  /* 0x0000e8000105e983 */ /* 0x001ea60000100800 */
[----:B------:R-:W-:-:S13]  /*3840*/  ISETP.GE.OR P5, PT, R10, UR6, P5 ;  /* 0x000000060a007c0c */ /* 0x000fda000afa6670 */
[----:B------:R-:W2:Y:S01]  /*3850*/  @!P5 LDL R13, [R1+0xe4] ;  /* 0x0000e400010dd983 */ /* 0x000ea20000100800 */
[----:B------:R-:W-:-:S04]  /*3860*/  ISETP.GE.OR P0, PT, R12, UR5, P0 ;  /* 0x000000050c007c0c */ /* 0x000fc80008706670 */
[----:B------:R-:W-:-:S04]  /*3870*/  ISETP.GE.OR P0, PT, R26, UR12, P0 ;  /* 0x0000000c1a007c0c */ /* 0x000fc80008706670 */
[----:B------:R-:W-:Y:S01]  /*3880*/  ISETP.GE.OR P0, PT, R6, UR6, P0 ;  /* 0x0000000606007c0c */ /* 0x000fe20008706670 */
[----:B---3--:R0:W-:Y:S04]  /*3890*/  @!P4 STG.E desc[UR8][R28.64+0xc], R7 ;  /* 0x00000c071c00c986 */ /* 0x0081e8000c101908 */
[----:B----4-:R0:W-:Y:S04]  /*38a0*/  @!P2 STG.E desc[UR8][R28.64+0x10], R3 ;  /* 0x000010031c00a986 */ /* 0x0101e8000c101908 */
[----:B-----5:R0:W-:Y:S04]  /*38b0*/  @!P1 STG.E desc[UR8][R28.64+0x14], R9 ;  /* 0x000014091c009986 */ /* 0x0201e8000c101908 */
[----:B------:R0:W-:Y:S04]  /*38c0*/  @!P3 STG.E desc[UR8][R28.64+0x18], R11 ;  /* 0x0000180b1c00b986 */ /* 0x0001e8000c101908 */
[----:B--2---:R0:W-:Y:S04]  /*38d0*/  @!P6 STG.E desc[UR8][R28.64+0x8], R5 ;  /* 0x000008051c00e986 */ /* 0x0041e8000c101908 */
[----:B------:R0:W-:Y:S01]  /*38e0*/  @!P5 STG.E desc[UR8][R28.64+0x4], R13 ;  /* 0x0000040d1c00d986 */ /* 0x0001e2000c101908 */
[----:B------:R-:W-:Y:S05]  /*38f0*/  @P0 EXIT ;  /* 0x000000000000094d */ /* 0x000fea0003800000 */
[----:B0-----:R-:W2:Y:S04]  /*3900*/  LDL R3, [R1+0xfc] ;  /* 0x0000fc0001037983 */ /* 0x001ea80000100800 */
[----:B--2---:R-:W-:Y:S01]  /*3910*/  STG.E desc[UR8][R28.64+0x1c], R3 ;  /* 0x00001c031c007986 */ /* 0x004fe2000c101908 */
[----:B------:R-:W-:Y:S05]  /*3920*/  EXIT ;  /* 0x000000000000794d */ /* 0x000fea0003800000 */
.L_x_40:
        /* <DEDUP_REMOVED lines=13> */
.L_x_42:


//--------------------- .nv.shared.reserved.0     --------------------------
	.section	.nv.shared.reserved.0,"aw",@nobits
	.weak		__nv_reservedSMEM_offset_0_alias
	.size		__nv_reservedSMEM_offset_0_alias, 0, 64
	.other		__nv_reservedSMEM_offset_0_alias,@"STO_CUDA_RESERVED_SHARED STV_DEFAULT"
__nv_reservedSMEM_offset_0_alias:
	.zero		0
	.zero		64


//--------------------- .nv.shared._Z17tiled_gemm_kernelPKfS0_Pfiiiiiii --------------------------
	.section	.nv.shared._Z17tiled_gemm_kernelPKfS0_Pfiiiiiii,"aw",@nobits
	.sectionflags	@""
	.align	4
.nv.shared._Z17tiled_gemm_kernelPKfS0_Pfiiiiiii:
	.zero		17408


//--------------------- .nv.constant0._Z30grouped_gemm_persistent_kernelPPKfS1_PPfPKiPK8TileInfoiii --------------------------
	.section	.nv.constant0._Z30grouped_gemm_persistent_kernelPPKfS1_PPfPKiPK8TileInfoiii,"a",@progbits
	.sectionflags	@""
	.align	4
.nv.constant0._Z30grouped_gemm_persistent_kernelPPKfS1_PPfPKiPK8TileInfoiii:
	.zero		948


//--------------------- .nv.constant0._Z17tiled_gemm_kernelPKfS0_Pfiiiiiii --------------------------
	.section	.nv.constant0._Z17tiled_gemm_kernelPKfS0_Pfiiiiiii,"a",@progbits
	.sectionflags	@""
	.align	4
.nv.constant0._Z17tiled_gemm_kernelPKfS0_Pfiiiiiii:
	.zero		948


//--------------------- SYMBOLS --------------------------

	.type		.nv.reservedSmem.offset0,@object
	.size		.nv.reservedSmem.offset0,0x4
	.type		.nv.reservedSmem.cap,@object
	.size		.nv.reservedSmem.cap,0x4
